	.target	sm_103a

	.elftype	@"ET_EXEC"


//--------------------- .note.nv.tkinfo           --------------------------
	.section	.note.nv.tkinfo,"",@"SHT_NOTE"
	.sectionflags	@"SHF_NOTE_NV_TKINFO"
	.tkinfo
        /*0018*/ 	.word	0x00000002
        /*0030*/ 	.string	""
        /*0030*/ 	.string	"ptxas"
        /*0030*/ 	.string	"Cuda compilation tools, release 13.0, V13.0.88"
        /*0030*/ 	.string	"Build cuda_13.0.r13.0/compiler.36424714_0"
        /*0030*/ 	.string	"-arch sm_103a -m 64 "



//--------------------- .note.nv.cuinfo           --------------------------
	.section	.note.nv.cuinfo,"",@"SHT_NOTE"
	.sectionflags	@"SHF_NOTE_NV_CUINFO"
        /*0018*/ 	.short	0x0002
        /*001a*/ 	.short	0x0067
        /*001c*/ 	.short	0x0082
	.zero		2


//--------------------- .nv.info                  --------------------------
	.section	.nv.info,"",@"SHT_CUDA_INFO"
	.align	4


	//----- nvinfo : EIATTR_REGCOUNT
	.align		4
        /*0000*/ 	.byte	0x04, 0x2f
        /*0002*/ 	.short	(.L_12 - .L_11)
	.align		4
.L_11:
        /*0004*/ 	.word	index@(_ZN7cutlass13device_kernelIN5flash19enable_sm80_to_sm89INS1_16FlashAttnFwdSm80INS1_25CollectiveMainloopFwdSm80ILi4ELi1ELb0EN4cute5tupleIJNS5_1CILi128EEENS7_ILi112EEENS7_ILi64EEEEEELi64ENS_10bfloat16_tEfNS_4arch4Sm80ELb1ELb0ELb0ELb1ELb1ELb1ELb1ELb0EEENS1_21CollectiveEpilogueFwdINS6_IJS8_SA_S9_EEENS6_IJNS7_ILi1EEESI_SI_EEESC_SE_Li128ELb1ELb1ELb0ELb0EEENS1_19SingleTileSchedulerILb1ELb0ELb1ELi128EEEEEEEEEvNT_6ParamsE)
        /*0008*/ 	.word	0x00000004


	//----- nvinfo : EIATTR_FRAME_SIZE
	.align		4
.L_12:
        /*000c*/ 	.byte	0x04, 0x11
        /*000e*/ 	.short	(.L_14 - .L_13)
	.align		4
.L_13:
        /*0010*/ 	.word	index@(_ZN7cutlass13device_kernelIN5flash19enable_sm80_to_sm89INS1_16FlashAttnFwdSm80INS1_25CollectiveMainloopFwdSm80ILi4ELi1ELb0EN4cute5tupleIJNS5_1CILi128EEENS7_ILi112EEENS7_ILi64EEEEEELi64ENS_10bfloat16_tEfNS_4arch4Sm80ELb1ELb0ELb0ELb1ELb1ELb1ELb1ELb0EEENS1_21CollectiveEpilogueFwdINS6_IJS8_SA_S9_EEENS6_IJNS7_ILi1EEESI_SI_EEESC_SE_Li128ELb1ELb1ELb0ELb0EEENS1_19SingleTileSchedulerILb1ELb0ELb1ELi128EEEEEEEEEvNT_6ParamsE)
        /*0014*/ 	.word	0x00000000


	//----- nvinfo : EIATTR_REGCOUNT
	.align		4
.L_14:
        /*0018*/ 	.byte	0x04, 0x2f
        /*001a*/ 	.short	(.L_16 - .L_15)
	.align		4
.L_15:
        /*001c*/ 	.word	index@(_ZN7cutlass13device_kernelIN5flash19enable_sm80_to_sm89INS1_16FlashAttnFwdSm80INS1_25CollectiveMainloopFwdSm80ILi4ELi1ELb0EN4cute5tupleIJNS5_1CILi128EEENS7_ILi112EEENS7_ILi64EEEEEELi64ENS_10bfloat16_tEfNS_4arch4Sm80ELb1ELb0ELb0ELb1ELb1ELb0ELb1ELb0EEENS1_21CollectiveEpilogueFwdINS6_IJS8_SA_S9_EEENS6_IJNS7_ILi1EEESI_SI_EEESC_SE_Li128ELb1ELb1ELb0ELb0EEENS1_19SingleTileSchedulerILb1ELb0ELb1ELi128EEEEEEEEEvNT_6ParamsE)
        /*0020*/ 	.word	0x00000004


	//----- nvinfo : EIATTR_FRAME_SIZE
	.align		4
.L_16:
        /*0024*/ 	.byte	0x04, 0x11
        /*0026*/ 	.short	(.L_18 - .L_17)
	.align		4
.L_17:
        /*0028*/ 	.word	index@(_ZN7cutlass13device_kernelIN5flash19enable_sm80_to_sm89INS1_16FlashAttnFwdSm80INS1_25CollectiveMainloopFwdSm80ILi4ELi1ELb0EN4cute5tupleIJNS5_1CILi128EEENS7_ILi112EEENS7_ILi64EEEEEELi64ENS_10bfloat16_tEfNS_4arch4Sm80ELb1ELb0ELb0ELb1ELb1ELb0ELb1ELb0EEENS1_21CollectiveEpilogueFwdINS6_IJS8_SA_S9_EEENS6_IJNS7_ILi1EEESI_SI_EEESC_SE_Li128ELb1ELb1ELb0ELb0EEENS1_19SingleTileSchedulerILb1ELb0ELb1ELi128EEEEEEEEEvNT_6ParamsE)
        /*002c*/ 	.word	0x00000000


	//----- nvinfo : EIATTR_REGCOUNT
	.align		4
.L_18:
        /*0030*/ 	.byte	0x04, 0x2f
        /*0032*/ 	.short	(.L_20 - .L_19)
	.align		4
.L_19:
        /*0034*/ 	.word	index@(_ZN7cutlass13device_kernelIN5flash19enable_sm80_to_sm89INS1_16FlashAttnFwdSm80INS1_25CollectiveMainloopFwdSm80ILi4ELi1ELb0EN4cute5tupleIJNS5_1CILi128EEENS7_ILi112EEENS7_ILi64EEEEEELi64ENS_10bfloat16_tEfNS_4arch4Sm80ELb1ELb0ELb0ELb0ELb1ELb0ELb1ELb0EEENS1_21CollectiveEpilogueFwdINS6_IJS8_SA_S9_EEENS6_IJNS7_ILi1EEESI_SI_EEESC_SE_Li128ELb0ELb1ELb0ELb0EEENS1_30DynamicPersistentTileSchedulerILi128ELi128ELb0ELb1ELb0EEEEEEEEEvNT_6ParamsE)
        /*0038*/ 	.word	0x00000004


	//----- nvinfo : EIATTR_FRAME_SIZE
	.align		4
.L_20:
        /*003c*/ 	.byte	0x04, 0x11
        /*003e*/ 	.short	(.L_22 - .L_21)
	.align		4
.L_21:
        /*0040*/ 	.word	index@(_ZN7cutlass13device_kernelIN5flash19enable_sm80_to_sm89INS1_16FlashAttnFwdSm80INS1_25CollectiveMainloopFwdSm80ILi4ELi1ELb0EN4cute5tupleIJNS5_1CILi128EEENS7_ILi112EEENS7_ILi64EEEEEELi64ENS_10bfloat16_tEfNS_4arch4Sm80ELb1ELb0ELb0ELb0ELb1ELb0ELb1ELb0EEENS1_21CollectiveEpilogueFwdINS6_IJS8_SA_S9_EEENS6_IJNS7_ILi1EEESI_SI_EEESC_SE_Li128ELb0ELb1ELb0ELb0EEENS1_30DynamicPersistentTileSchedulerILi128ELi128ELb0ELb1ELb0EEEEEEEEEvNT_6ParamsE)
        /*0044*/ 	.word	0x00000000


	//----- nvinfo : EIATTR_REGCOUNT
	.align		4
.L_22:
        /*0048*/ 	.byte	0x04, 0x2f
        /*004a*/ 	.short	(.L_24 - .L_23)
	.align		4
.L_23:
        /*004c*/ 	.word	index@(_ZN7cutlass13device_kernelIN5flash19enable_sm80_to_sm89INS1_16FlashAttnFwdSm80INS1_25CollectiveMainloopFwdSm80ILi4ELi1ELb0EN4cute5tupleIJNS5_1CILi128EEENS7_ILi96EEENS7_ILi64EEEEEELi64ENS_10bfloat16_tEfNS_4arch4Sm80ELb0ELb1ELb0ELb1ELb1ELb1ELb1ELb0EEENS1_21CollectiveEpilogueFwdINS6_IJS8_SA_S9_EEENS6_IJNS7_ILi1EEESI_SI_EEESC_SE_Li128ELb1ELb1ELb0ELb0EEENS1_19SingleTileSchedulerILb1ELb0ELb1ELi128EEEEEEEEEvNT_6ParamsE)
        /*0050*/ 	.word	0x00000004


	//----- nvinfo : EIATTR_FRAME_SIZE
	.align		4
.L_24:
        /*0054*/ 	.byte	0x04, 0x11
        /*0056*/ 	.short	(.L_26 - .L_25)
	.align		4
.L_25:
        /*0058*/ 	.word	index@(_ZN7cutlass13device_kernelIN5flash19enable_sm80_to_sm89INS1_16FlashAttnFwdSm80INS1_25CollectiveMainloopFwdSm80ILi4ELi1ELb0EN4cute5tupleIJNS5_1CILi128EEENS7_ILi96EEENS7_ILi64EEEEEELi64ENS_10bfloat16_tEfNS_4arch4Sm80ELb0ELb1ELb0ELb1ELb1ELb1ELb1ELb0EEENS1_21CollectiveEpilogueFwdINS6_IJS8_SA_S9_EEENS6_IJNS7_ILi1EEESI_SI_EEESC_SE_Li128ELb1ELb1ELb0ELb0EEENS1_19SingleTileSchedulerILb1ELb0ELb1ELi128EEEEEEEEEvNT_6ParamsE)
        /*005c*/ 	.word	0x00000000


	//----- nvinfo : EIATTR_REGCOUNT
	.align		4
.L_26:
        /*0060*/ 	.byte	0x04, 0x2f
        /*0062*/ 	.short	(.L_28 - .L_27)
	.align		4
.L_27:
        /*0064*/ 	.word	index@(_ZN7cutlass13device_kernelIN5flash19enable_sm80_to_sm89INS1_16FlashAttnFwdSm80INS1_25CollectiveMainloopFwdSm80ILi4ELi1ELb0EN4cute5tupleIJNS5_1CILi128EEENS7_ILi96EEENS7_ILi64EEEEEELi64ENS_10bfloat16_tEfNS_4arch4Sm80ELb0ELb1ELb0ELb1ELb1ELb0ELb1ELb0EEENS1_21CollectiveEpilogueFwdINS6_IJS8_SA_S9_EEENS6_IJNS7_ILi1EEESI_SI_EEESC_SE_Li128ELb1ELb1ELb0ELb0EEENS1_19SingleTileSchedulerILb1ELb0ELb1ELi128EEEEEEEEEvNT_6ParamsE)
        /*0068*/ 	.word	0x00000004


	//----- nvinfo : EIATTR_FRAME_SIZE
	.align		4
.L_28:
        /*006c*/ 	.byte	0x04, 0x11
        /*006e*/ 	.short	(.L_30 - .L_29)
	.align		4
.L_29:
        /*0070*/ 	.word	index@(_ZN7cutlass13device_kernelIN5flash19enable_sm80_to_sm89INS1_16FlashAttnFwdSm80INS1_25CollectiveMainloopFwdSm80ILi4ELi1ELb0EN4cute5tupleIJNS5_1CILi128EEENS7_ILi96EEENS7_ILi64EEEEEELi64ENS_10bfloat16_tEfNS_4arch4Sm80ELb0ELb1ELb0ELb1ELb1ELb0ELb1ELb0EEENS1_21CollectiveEpilogueFwdINS6_IJS8_SA_S9_EEENS6_IJNS7_ILi1EEESI_SI_EEESC_SE_Li128ELb1ELb1ELb0ELb0EEENS1_19SingleTileSchedulerILb1ELb0ELb1ELi128EEEEEEEEEvNT_6ParamsE)
        /*0074*/ 	.word	0x00000000


	//----- nvinfo : EIATTR_REGCOUNT
	.align		4
.L_30:
        /*0078*/ 	.byte	0x04, 0x2f
        /*007a*/ 	.short	(.L_32 - .L_31)
	.align		4
.L_31:
        /*007c*/ 	.word	index@(_ZN7cutlass13device_kernelIN5flash19enable_sm80_to_sm89INS1_16FlashAttnFwdSm80INS1_25CollectiveMainloopFwdSm80ILi4ELi1ELb0EN4cute5tupleIJNS5_1CILi128EEENS7_ILi96EEENS7_ILi64EEEEEELi64ENS_10bfloat16_tEfNS_4arch4Sm80ELb0ELb1ELb0ELb0ELb1ELb0ELb1ELb0EEENS1_21CollectiveEpilogueFwdINS6_IJS8_SA_S9_EEENS6_IJNS7_ILi1EEESI_SI_EEESC_SE_Li128ELb0ELb1ELb0ELb0EEENS1_19SingleTileSchedulerILb0ELb0ELb1ELi128EEEEEEEEEvNT_6ParamsE)
        /*0080*/ 	.word	0x00000004


	//----- nvinfo : EIATTR_FRAME_SIZE
	.align		4
.L_32:
        /*0084*/ 	.byte	0x04, 0x11
        /*0086*/ 	.short	(.L_34 - .L_33)
	.align		4
.L_33:
        /*0088*/ 	.word	index@(_ZN7cutlass13device_kernelIN5flash19enable_sm80_to_sm89INS1_16FlashAttnFwdSm80INS1_25CollectiveMainloopFwdSm80ILi4ELi1ELb0EN4cute5tupleIJNS5_1CILi128EEENS7_ILi96EEENS7_ILi64EEEEEELi64ENS_10bfloat16_tEfNS_4arch4Sm80ELb0ELb1ELb0ELb0ELb1ELb0ELb1ELb0EEENS1_21CollectiveEpilogueFwdINS6_IJS8_SA_S9_EEENS6_IJNS7_ILi1EEESI_SI_EEESC_SE_Li128ELb0ELb1ELb0ELb0EEENS1_19SingleTileSchedulerILb0ELb0ELb1ELi128EEEEEEEEEvNT_6ParamsE)
        /*008c*/ 	.word	0x00000000


	//----- nvinfo : EIATTR_REGCOUNT
	.align		4
.L_34:
        /*0090*/ 	.byte	0x04, 0x2f
        /*0092*/ 	.short	(.L_36 - .L_35)
	.align		4
.L_35:
        /*0094*/ 	.word	index@(_ZN7cutlass13device_kernelIN5flash19enable_sm80_to_sm89INS1_16FlashAttnFwdSm80INS1_25CollectiveMainloopFwdSm80ILi4ELi1ELb0EN4cute5tupleIJNS5_1CILi128EEENS7_ILi112EEENS7_ILi64EEEEEELi64ENS_10bfloat16_tEfNS_4arch4Sm80ELb0ELb0ELb0ELb1ELb1ELb1ELb1ELb0EEENS1_21CollectiveEpilogueFwdINS6_IJS8_SA_S9_EEENS6_IJNS7_ILi1EEESI_SI_EEESC_SE_Li128ELb1ELb1ELb0ELb0EEENS1_19SingleTileSchedulerILb1ELb0ELb1ELi128EEEEEEEEEvNT_6ParamsE)
        /*0098*/ 	.word	0x00000004


	//----- nvinfo : EIATTR_FRAME_SIZE
	.align		4
.L_36:
        /*009c*/ 	.byte	0x04, 0x11
        /*009e*/ 	.short	(.L_38 - .L_37)
	.align		4
.L_37:
        /*00a0*/ 	.word	index@(_ZN7cutlass13device_kernelIN5flash19enable_sm80_to_sm89INS1_16FlashAttnFwdSm80INS1_25CollectiveMainloopFwdSm80ILi4ELi1ELb0EN4cute5tupleIJNS5_1CILi128EEENS7_ILi112EEENS7_ILi64EEEEEELi64ENS_10bfloat16_tEfNS_4arch4Sm80ELb0ELb0ELb0ELb1ELb1ELb1ELb1ELb0EEENS1_21CollectiveEpilogueFwdINS6_IJS8_SA_S9_EEENS6_IJNS7_ILi1EEESI_SI_EEESC_SE_Li128ELb1ELb1ELb0ELb0EEENS1_19SingleTileSchedulerILb1ELb0ELb1ELi128EEEEEEEEEvNT_6ParamsE)
        /*00a4*/ 	.word	0x00000000


	//----- nvinfo : EIATTR_REGCOUNT
	.align		4
.L_38:
        /*00a8*/ 	.byte	0x04, 0x2f
        /*00aa*/ 	.short	(.L_40 - .L_39)
	.align		4
.L_39:
        /*00ac*/ 	.word	index@(_ZN7cutlass13device_kernelIN5flash19enable_sm80_to_sm89INS1_16FlashAttnFwdSm80INS1_25CollectiveMainloopFwdSm80ILi4ELi1ELb0EN4cute5tupleIJNS5_1CILi128EEENS7_ILi112EEENS7_ILi64EEEEEELi64ENS_10bfloat16_tEfNS_4arch4Sm80ELb0ELb0ELb0ELb1ELb1ELb0ELb1ELb0EEENS1_21CollectiveEpilogueFwdINS6_IJS8_SA_S9_EEENS6_IJNS7_ILi1EEESI_SI_EEESC_SE_Li128ELb1ELb1ELb0ELb0EEENS1_19SingleTileSchedulerILb1ELb0ELb1ELi128EEEEEEEEEvNT_6ParamsE)
        /*00b0*/ 	.word	0x00000004


	//----- nvinfo : EIATTR_FRAME_SIZE
	.align		4
.L_40:
        /*00b4*/ 	.byte	0x04, 0x11
        /*00b6*/ 	.short	(.L_42 - .L_41)
	.align		4
.L_41:
        /*00b8*/ 	.word	index@(_ZN7cutlass13device_kernelIN5flash19enable_sm80_to_sm89INS1_16FlashAttnFwdSm80INS1_25CollectiveMainloopFwdSm80ILi4ELi1ELb0EN4cute5tupleIJNS5_1CILi128EEENS7_ILi112EEENS7_ILi64EEEEEELi64ENS_10bfloat16_tEfNS_4arch4Sm80ELb0ELb0ELb0ELb1ELb1ELb0ELb1ELb0EEENS1_21CollectiveEpilogueFwdINS6_IJS8_SA_S9_EEENS6_IJNS7_ILi1EEESI_SI_EEESC_SE_Li128ELb1ELb1ELb0ELb0EEENS1_19SingleTileSchedulerILb1ELb0ELb1ELi128EEEEEEEEEvNT_6ParamsE)
        /*00bc*/ 	.word	0x00000000


	//----- nvinfo : EIATTR_REGCOUNT
	.align		4
.L_42:
        /*00c0*/ 	.byte	0x04, 0x2f
        /*00c2*/ 	.short	(.L_44 - .L_43)
	.align		4
.L_43:
        /*00c4*/ 	.word	index@(_ZN7cutlass13device_kernelIN5flash19enable_sm80_to_sm89INS1_16FlashAttnFwdSm80INS1_25CollectiveMainloopFwdSm80ILi4ELi1ELb0EN4cute5tupleIJNS5_1CILi128EEENS7_ILi112EEENS7_ILi64EEEEEELi64ENS_10bfloat16_tEfNS_4arch4Sm80ELb0ELb0ELb0ELb0ELb1ELb0ELb1ELb0EEENS1_21CollectiveEpilogueFwdINS6_IJS8_SA_S9_EEENS6_IJNS7_ILi1EEESI_SI_EEESC_SE_Li128ELb0ELb1ELb0ELb0EEENS1_19SingleTileSchedulerILb0ELb0ELb1ELi128EEEEEEEEEvNT_6ParamsE)
        /*00c8*/ 	.word	0x00000004


	//----- nvinfo : EIATTR_FRAME_SIZE
	.align		4
.L_44:
        /*00cc*/ 	.byte	0x04, 0x11
        /*00ce*/ 	.short	(.L_46 - .L_45)
	.align		4
.L_45:
        /*00d0*/ 	.word	index@(_ZN7cutlass13device_kernelIN5flash19enable_sm80_to_sm89INS1_16FlashAttnFwdSm80INS1_25CollectiveMainloopFwdSm80ILi4ELi1ELb0EN4cute5tupleIJNS5_1CILi128EEENS7_ILi112EEENS7_ILi64EEEEEELi64ENS_10bfloat16_tEfNS_4arch4Sm80ELb0ELb0ELb0ELb0ELb1ELb0ELb1ELb0EEENS1_21CollectiveEpilogueFwdINS6_IJS8_SA_S9_EEENS6_IJNS7_ILi1EEESI_SI_EEESC_SE_Li128ELb0ELb1ELb0ELb0EEENS1_19SingleTileSchedulerILb0ELb0ELb1ELi128EEEEEEEEEvNT_6ParamsE)
        /*00d4*/ 	.word	0x00000000


	//----- nvinfo : EIATTR_MIN_STACK_SIZE
	.align		4
.L_46:
        /*00d8*/ 	.byte	0x04, 0x12
        /*00da*/ 	.short	(.L_48 - .L_47)
	.align		4
.L_47:
        /*00dc*/ 	.word	index@(_ZN7cutlass13device_kernelIN5flash19enable_sm80_to_sm89INS1_16FlashAttnFwdSm80INS1_25CollectiveMainloopFwdSm80ILi4ELi1ELb0EN4cute5tupleIJNS5_1CILi128EEENS7_ILi112EEENS7_ILi64EEEEEELi64ENS_10bfloat16_tEfNS_4arch4Sm80ELb0ELb0ELb0ELb0ELb1ELb0ELb1ELb0EEENS1_21CollectiveEpilogueFwdINS6_IJS8_SA_S9_EEENS6_IJNS7_ILi1EEESI_SI_EEESC_SE_Li128ELb0ELb1ELb0ELb0EEENS1_19SingleTileSchedulerILb0ELb0ELb1ELi128EEEEEEEEEvNT_6ParamsE)
        /*00e0*/ 	.word	0x00000000


	//----- nvinfo : EIATTR_MIN_STACK_SIZE
	.align		4
.L_48:
        /*00e4*/ 	.byte	0x04, 0x12
        /*00e6*/ 	.short	(.L_50 - .L_49)
	.align		4
.L_49:
        /*00e8*/ 	.word	index@(_ZN7cutlass13device_kernelIN5flash19enable_sm80_to_sm89INS1_16FlashAttnFwdSm80INS1_25CollectiveMainloopFwdSm80ILi4ELi1ELb0EN4cute5tupleIJNS5_1CILi128EEENS7_ILi112EEENS7_ILi64EEEEEELi64ENS_10bfloat16_tEfNS_4arch4Sm80ELb0ELb0ELb0ELb1ELb1ELb0ELb1ELb0EEENS1_21CollectiveEpilogueFwdINS6_IJS8_SA_S9_EEENS6_IJNS7_ILi1EEESI_SI_EEESC_SE_Li128ELb1ELb1ELb0ELb0EEENS1_19SingleTileSchedulerILb1ELb0ELb1ELi128EEEEEEEEEvNT_6ParamsE)
        /*00ec*/ 	.word	0x00000000


	//----- nvinfo : EIATTR_MIN_STACK_SIZE
	.align		4
.L_50:
        /*00f0*/ 	.byte	0x04, 0x12
        /*00f2*/ 	.short	(.L_52 - .L_51)
	.align		4
.L_51:
        /*00f4*/ 	.word	index@(_ZN7cutlass13device_kernelIN5flash19enable_sm80_to_sm89INS1_16FlashAttnFwdSm80INS1_25CollectiveMainloopFwdSm80ILi4ELi1ELb0EN4cute5tupleIJNS5_1CILi128EEENS7_ILi112EEENS7_ILi64EEEEEELi64ENS_10bfloat16_tEfNS_4arch4Sm80ELb0ELb0ELb0ELb1ELb1ELb1ELb1ELb0EEENS1_21CollectiveEpilogueFwdINS6_IJS8_SA_S9_EEENS6_IJNS7_ILi1EEESI_SI_EEESC_SE_Li128ELb1ELb1ELb0ELb0EEENS1_19SingleTileSchedulerILb1ELb0ELb1ELi128EEEEEEEEEvNT_6ParamsE)
        /*00f8*/ 	.word	0x00000000


	//----- nvinfo : EIATTR_MIN_STACK_SIZE
	.align		4
.L_52:
        /*00fc*/ 	.byte	0x04, 0x12
        /*00fe*/ 	.short	(.L_54 - .L_53)
	.align		4
.L_53:
        /*0100*/ 	.word	index@(_ZN7cutlass13device_kernelIN5flash19enable_sm80_to_sm89INS1_16FlashAttnFwdSm80INS1_25CollectiveMainloopFwdSm80ILi4ELi1ELb0EN4cute5tupleIJNS5_1CILi128EEENS7_ILi96EEENS7_ILi64EEEEEELi64ENS_10bfloat16_tEfNS_4arch4Sm80ELb0ELb1ELb0ELb0ELb1ELb0ELb1ELb0EEENS1_21CollectiveEpilogueFwdINS6_IJS8_SA_S9_EEENS6_IJNS7_ILi1EEESI_SI_EEESC_SE_Li128ELb0ELb1ELb0ELb0EEENS1_19SingleTileSchedulerILb0ELb0ELb1ELi128EEEEEEEEEvNT_6ParamsE)
        /*0104*/ 	.word	0x00000000


	//----- nvinfo : EIATTR_MIN_STACK_SIZE
	.align		4
.L_54:
        /*0108*/ 	.byte	0x04, 0x12
        /*010a*/ 	.short	(.L_56 - .L_55)
	.align		4
.L_55:
        /*010c*/ 	.word	index@(_ZN7cutlass13device_kernelIN5flash19enable_sm80_to_sm89INS1_16FlashAttnFwdSm80INS1_25CollectiveMainloopFwdSm80ILi4ELi1ELb0EN4cute5tupleIJNS5_1CILi128EEENS7_ILi96EEENS7_ILi64EEEEEELi64ENS_10bfloat16_tEfNS_4arch4Sm80ELb0ELb1ELb0ELb1ELb1ELb0ELb1ELb0EEENS1_21CollectiveEpilogueFwdINS6_IJS8_SA_S9_EEENS6_IJNS7_ILi1EEESI_SI_EEESC_SE_Li128ELb1ELb1ELb0ELb0EEENS1_19SingleTileSchedulerILb1ELb0ELb1ELi128EEEEEEEEEvNT_6ParamsE)
        /*0110*/ 	.word	0x00000000


	//----- nvinfo : EIATTR_MIN_STACK_SIZE
	.align		4
.L_56:
        /*0114*/ 	.byte	0x04, 0x12
        /*0116*/ 	.short	(.L_58 - .L_57)
	.align		4
.L_57:
        /*0118*/ 	.word	index@(_ZN7cutlass13device_kernelIN5flash19enable_sm80_to_sm89INS1_16FlashAttnFwdSm80INS1_25CollectiveMainloopFwdSm80ILi4ELi1ELb0EN4cute5tupleIJNS5_1CILi128EEENS7_ILi96EEENS7_ILi64EEEEEELi64ENS_10bfloat16_tEfNS_4arch4Sm80ELb0ELb1ELb0ELb1ELb1ELb1ELb1ELb0EEENS1_21CollectiveEpilogueFwdINS6_IJS8_SA_S9_EEENS6_IJNS7_ILi1EEESI_SI_EEESC_SE_Li128ELb1ELb1ELb0ELb0EEENS1_19SingleTileSchedulerILb1ELb0ELb1ELi128EEEEEEEEEvNT_6ParamsE)
        /*011c*/ 	.word	0x00000000


	//----- nvinfo : EIATTR_MIN_STACK_SIZE
	.align		4
.L_58:
        /*0120*/ 	.byte	0x04, 0x12
        /*0122*/ 	.short	(.L_60 - .L_59)
	.align		4
.L_59:
        /*0124*/ 	.word	index@(_ZN7cutlass13device_kernelIN5flash19enable_sm80_to_sm89INS1_16FlashAttnFwdSm80INS1_25CollectiveMainloopFwdSm80ILi4ELi1ELb0EN4cute5tupleIJNS5_1CILi128EEENS7_ILi112EEENS7_ILi64EEEEEELi64ENS_10bfloat16_tEfNS_4arch4Sm80ELb1ELb0ELb0ELb0ELb1ELb0ELb1ELb0EEENS1_21CollectiveEpilogueFwdINS6_IJS8_SA_S9_EEENS6_IJNS7_ILi1EEESI_SI_EEESC_SE_Li128ELb0ELb1ELb0ELb0EEENS1_30DynamicPersistentTileSchedulerILi128ELi128ELb0ELb1ELb0EEEEEEEEEvNT_6ParamsE)
        /*0128*/ 	.word	0x00000000


	//----- nvinfo : EIATTR_MIN_STACK_SIZE
	.align		4
.L_60:
        /*012c*/ 	.byte	0x04, 0x12
        /*012e*/ 	.short	(.L_62 - .L_61)
	.align		4
.L_61:
        /*0130*/ 	.word	index@(_ZN7cutlass13device_kernelIN5flash19enable_sm80_to_sm89INS1_16FlashAttnFwdSm80INS1_25CollectiveMainloopFwdSm80ILi4ELi1ELb0EN4cute5tupleIJNS5_1CILi128EEENS7_ILi112EEENS7_ILi64EEEEEELi64ENS_10bfloat16_tEfNS_4arch4Sm80ELb1ELb0ELb0ELb1ELb1ELb0ELb1ELb0EEENS1_21CollectiveEpilogueFwdINS6_IJS8_SA_S9_EEENS6_IJNS7_ILi1EEESI_SI_EEESC_SE_Li128ELb1ELb1ELb0ELb0EEENS1_19SingleTileSchedulerILb1ELb0ELb1ELi128EEEEEEEEEvNT_6ParamsE)
        /*0134*/ 	.word	0x00000000


	//----- nvinfo : EIATTR_MIN_STACK_SIZE
	.align		4
.L_62:
        /*0138*/ 	.byte	0x04, 0x12
        /*013a*/ 	.short	(.L_64 - .L_63)
	.align		4
.L_63:
        /*013c*/ 	.word	index@(_ZN7cutlass13device_kernelIN5flash19enable_sm80_to_sm89INS1_16FlashAttnFwdSm80INS1_25CollectiveMainloopFwdSm80ILi4ELi1ELb0EN4cute5tupleIJNS5_1CILi128EEENS7_ILi112EEENS7_ILi64EEEEEELi64ENS_10bfloat16_tEfNS_4arch4Sm80ELb1ELb0ELb0ELb1ELb1ELb1ELb1ELb0EEENS1_21CollectiveEpilogueFwdINS6_IJS8_SA_S9_EEENS6_IJNS7_ILi1EEESI_SI_EEESC_SE_Li128ELb1ELb1ELb0ELb0EEENS1_19SingleTileSchedulerILb1ELb0ELb1ELi128EEEEEEEEEvNT_6ParamsE)
        /*0140*/ 	.word	0x00000000
.L_64:


//--------------------- .nv.compat                --------------------------
	.section	.nv.compat,"",@"SHT_CUDA_COMPAT_INFO"
	.align	4
        /*0000*/ 	.byte	0x02, 0x09, 0x01, 0x00, 0x02, 0x02, 0x01, 0x00, 0x02, 0x05, 0x05, 0x00, 0x03, 0x07, 0x01, 0x01
        /*0010*/ 	.byte	0x02, 0x03, 0x00, 0x00, 0x02, 0x06, 0x01, 0x00, 0x04, 0x0b, 0x08, 0x00, 0x00, 0x00, 0x00, 0x00
        /*0020*/ 	.byte	0x00, 0x00, 0x00, 0x00


//--------------------- .nv.info._ZN7cutlass13device_kernelIN5flash19enable_sm80_to_sm89INS1_16FlashAttnFwdSm80INS1_25CollectiveMainloopFwdSm80ILi4ELi1ELb0EN4cute5tupleIJNS5_1CILi128EEENS7_ILi112EEENS7_ILi64EEEEEELi64ENS_10bfloat16_tEfNS_4arch4Sm80ELb0ELb0ELb0ELb0ELb1ELb0ELb1ELb0EEENS1_21CollectiveEpilogueFwdINS6_IJS8_SA_S9_EEENS6_IJNS7_ILi1EEESI_SI_EEESC_SE_Li128ELb0ELb1ELb0ELb0EEENS1_19SingleTileSchedulerILb0ELb0ELb1ELi128EEEEEEEEEvNT_6ParamsE --------------------------
	.section	.nv.info._ZN7cutlass13device_kernelIN5flash19enable_sm80_to_sm89INS1_16FlashAttnFwdSm80INS1_25CollectiveMainloopFwdSm80ILi4ELi1ELb0EN4cute5tupleIJNS5_1CILi128EEENS7_ILi112EEENS7_ILi64EEEEEELi64ENS_10bfloat16_tEfNS_4arch4Sm80ELb0ELb0ELb0ELb0ELb1ELb0ELb1ELb0EEENS1_21CollectiveEpilogueFwdINS6_IJS8_SA_S9_EEENS6_IJNS7_ILi1EEESI_SI_EEESC_SE_Li128ELb0ELb1ELb0ELb0EEENS1_19SingleTileSchedulerILb0ELb0ELb1ELi128EEEEEEEEEvNT_6ParamsE,"",@"SHT_CUDA_INFO"
	.sectionflags	@""
	.align	4


	//----- nvinfo : EIATTR_CUDA_API_VERSION
	.align		4
        /*0000*/ 	.byte	0x04, 0x37
        /*0002*/ 	.short	(.L_66 - .L_65)
.L_65:
        /*0004*/ 	.word	0x00000082


	//----- nvinfo : EIATTR_KPARAM_INFO
	.align		4
.L_66:
        /*0008*/ 	.byte	0x04, 0x17
        /*000a*/ 	.short	(.L_68 - .L_67)
.L_67:
        /*000c*/ 	.word	0x00000000
        /*0010*/ 	.short	0x0000
        /*0012*/ 	.short	0x0000
        /*0014*/ 	.byte	0x00, 0xf0, 0x61, 0x10


	//----- nvinfo : EIATTR_SPARSE_MMA_MASK
	.align		4
.L_68:
        /*0018*/ 	.byte	0x03, 0x50
        /*001a*/ 	.short	0x0000


	//----- nvinfo : EIATTR_MAXREG_COUNT
	.align		4
        /*001c*/ 	.byte	0x03, 0x1b
        /*001e*/ 	.short	0x00ff


	//----- nvinfo : EIATTR_MERCURY_ISA_VERSION
	.align		4
        /*0020*/ 	.byte	0x03, 0x5f
        /*0022*/ 	.short	0x0101


	//----- nvinfo : EIATTR_VRC_CTA_INIT_COUNT
	.align		4
        /*0024*/ 	.byte	0x02, 0x4a
	.zero		1
	.zero		1


	//----- nvinfo : EIATTR_EXIT_INSTR_OFFSETS
	.align		4
        /*0028*/ 	.byte	0x04, 0x1c
        /*002a*/ 	.short	(.L_70 - .L_69)


	//   ....[0]....
.L_69:
        /*002c*/ 	.word	0x00000010


	//----- nvinfo : EIATTR_MAX_THREADS
	.align		4
.L_70:
        /*0030*/ 	.byte	0x04, 0x05
        /*0032*/ 	.short	(.L_72 - .L_71)
.L_71:
        /*0034*/ 	.word	0x00000080
        /*0038*/ 	.word	0x00000001
        /*003c*/ 	.word	0x00000001


	//----- nvinfo : EIATTR_CBANK_PARAM_SIZE
	.align		4
.L_72:
        /*0040*/ 	.byte	0x03, 0x19
        /*0042*/ 	.short	0x0418


	//----- nvinfo : EIATTR_PARAM_CBANK
	.align		4
        /*0044*/ 	.byte	0x04, 0x0a
        /*0046*/ 	.short	(.L_74 - .L_73)
	.align		4
.L_73:
        /*0048*/ 	.word	index@(.nv.constant0._ZN7cutlass13device_kernelIN5flash19enable_sm80_to_sm89INS1_16FlashAttnFwdSm80INS1_25CollectiveMainloopFwdSm80ILi4ELi1ELb0EN4cute5tupleIJNS5_1CILi128EEENS7_ILi112EEENS7_ILi64EEEEEELi64ENS_10bfloat16_tEfNS_4arch4Sm80ELb0ELb0ELb0ELb0ELb1ELb0ELb1ELb0EEENS1_21CollectiveEpilogueFwdINS6_IJS8_SA_S9_EEENS6_IJNS7_ILi1EEESI_SI_EEESC_SE_Li128ELb0ELb1ELb0ELb0EEENS1_19SingleTileSchedulerILb0ELb0ELb1ELi128EEEEEEEEEvNT_6ParamsE)
        /*004c*/ 	.short	0x0380
        /*004e*/ 	.short	0x0418


	//----- nvinfo : EIATTR_SW_WAR
	.align		4
.L_74:
        /*0050*/ 	.byte	0x04, 0x36
        /*0052*/ 	.short	(.L_76 - .L_75)
.L_75:
        /*0054*/ 	.word	0x00000008
.L_76:


//--------------------- .nv.info._ZN7cutlass13device_kernelIN5flash19enable_sm80_to_sm89INS1_16FlashAttnFwdSm80INS1_25CollectiveMainloopFwdSm80ILi4ELi1ELb0EN4cute5tupleIJNS5_1CILi128EEENS7_ILi112EEENS7_ILi64EEEEEELi64ENS_10bfloat16_tEfNS_4arch4Sm80ELb0ELb0ELb0ELb1ELb1ELb0ELb1ELb0EEENS1_21CollectiveEpilogueFwdINS6_IJS8_SA_S9_EEENS6_IJNS7_ILi1EEESI_SI_EEESC_SE_Li128ELb1ELb1ELb0ELb0EEENS1_19SingleTileSchedulerILb1ELb0ELb1ELi128EEEEEEEEEvNT_6ParamsE --------------------------
	.section	.nv.info._ZN7cutlass13device_kernelIN5flash19enable_sm80_to_sm89INS1_16FlashAttnFwdSm80INS1_25CollectiveMainloopFwdSm80ILi4ELi1ELb0EN4cute5tupleIJNS5_1CILi128EEENS7_ILi112EEENS7_ILi64EEEEEELi64ENS_10bfloat16_tEfNS_4arch4Sm80ELb0ELb0ELb0ELb1ELb1ELb0ELb1ELb0EEENS1_21CollectiveEpilogueFwdINS6_IJS8_SA_S9_EEENS6_IJNS7_ILi1EEESI_SI_EEESC_SE_Li128ELb1ELb1ELb0ELb0EEENS1_19SingleTileSchedulerILb1ELb0ELb1ELi128EEEEEEEEEvNT_6ParamsE,"",@"SHT_CUDA_INFO"
	.sectionflags	@""
	.align	4


	//----- nvinfo : EIATTR_CUDA_API_VERSION
	.align		4
        /*0000*/ 	.byte	0x04, 0x37
        /*0002*/ 	.short	(.L_78 - .L_77)
.L_77:
        /*0004*/ 	.word	0x00000082


	//----- nvinfo : EIATTR_KPARAM_INFO
	.align		4
.L_78:
        /*0008*/ 	.byte	0x04, 0x17
        /*000a*/ 	.short	(.L_80 - .L_79)
.L_79:
        /*000c*/ 	.word	0x00000000
        /*0010*/ 	.short	0x0000
        /*0012*/ 	.short	0x0000
        /*0014*/ 	.byte	0x00, 0xf0, 0x61, 0x10


	//----- nvinfo : EIATTR_SPARSE_MMA_MASK
	.align		4
.L_80:
        /*0018*/ 	.byte	0x03, 0x50
        /*001a*/ 	.short	0x0000


	//----- nvinfo : EIATTR_MAXREG_COUNT
	.align		4
        /*001c*/ 	.byte	0x03, 0x1b
        /*001e*/ 	.short	0x00ff


	//----- nvinfo : EIATTR_MERCURY_ISA_VERSION
	.align		4
        /*0020*/ 	.byte	0x03, 0x5f
        /*0022*/ 	.short	0x0101


	//----- nvinfo : EIATTR_VRC_CTA_INIT_COUNT
	.align		4
        /*0024*/ 	.byte	0x02, 0x4a
	.zero		1
	.zero		1


	//----- nvinfo : EIATTR_EXIT_INSTR_OFFSETS
	.align		4
        /*0028*/ 	.byte	0x04, 0x1c
        /*002a*/ 	.short	(.L_82 - .L_81)


	//   ....[0]....
.L_81:
        /*002c*/ 	.word	0x00000010


	//----- nvinfo : EIATTR_MAX_THREADS
	.align		4
.L_82:
        /*0030*/ 	.byte	0x04, 0x05
        /*0032*/ 	.short	(.L_84 - .L_83)
.L_83:
        /*0034*/ 	.word	0x00000080
        /*0038*/ 	.word	0x00000001
        /*003c*/ 	.word	0x00000001


	//----- nvinfo : EIATTR_CBANK_PARAM_SIZE
	.align		4
.L_84:
        /*0040*/ 	.byte	0x03, 0x19
        /*0042*/ 	.short	0x0418


	//----- nvinfo : EIATTR_PARAM_CBANK
	.align		4
        /*0044*/ 	.byte	0x04, 0x0a
        /*0046*/ 	.short	(.L_86 - .L_85)
	.align		4
.L_85:
        /*0048*/ 	.word	index@(.nv.constant0._ZN7cutlass13device_kernelIN5flash19enable_sm80_to_sm89INS1_16FlashAttnFwdSm80INS1_25CollectiveMainloopFwdSm80ILi4ELi1ELb0EN4cute5tupleIJNS5_1CILi128EEENS7_ILi112EEENS7_ILi64EEEEEELi64ENS_10bfloat16_tEfNS_4arch4Sm80ELb0ELb0ELb0ELb1ELb1ELb0ELb1ELb0EEENS1_21CollectiveEpilogueFwdINS6_IJS8_SA_S9_EEENS6_IJNS7_ILi1EEESI_SI_EEESC_SE_Li128ELb1ELb1ELb0ELb0EEENS1_19SingleTileSchedulerILb1ELb0ELb1ELi128EEEEEEEEEvNT_6ParamsE)
        /*004c*/ 	.short	0x0380
        /*004e*/ 	.short	0x0418


	//----- nvinfo : EIATTR_SW_WAR
	.align		4
.L_86:
        /*0050*/ 	.byte	0x04, 0x36
        /*0052*/ 	.short	(.L_88 - .L_87)
.L_87:
        /*0054*/ 	.word	0x00000008
.L_88:


//--------------------- .nv.info._ZN7cutlass13device_kernelIN5flash19enable_sm80_to_sm89INS1_16FlashAttnFwdSm80INS1_25CollectiveMainloopFwdSm80ILi4ELi1ELb0EN4cute5tupleIJNS5_1CILi128EEENS7_ILi112EEENS7_ILi64EEEEEELi64ENS_10bfloat16_tEfNS_4arch4Sm80ELb0ELb0ELb0ELb1ELb1ELb1ELb1ELb0EEENS1_21CollectiveEpilogueFwdINS6_IJS8_SA_S9_EEENS6_IJNS7_ILi1EEESI_SI_EEESC_SE_Li128ELb1ELb1ELb0ELb0EEENS1_19SingleTileSchedulerILb1ELb0ELb1ELi128EEEEEEEEEvNT_6ParamsE --------------------------
	.section	.nv.info._ZN7cutlass13device_kernelIN5flash19enable_sm80_to_sm89INS1_16FlashAttnFwdSm80INS1_25CollectiveMainloopFwdSm80ILi4ELi1ELb0EN4cute5tupleIJNS5_1CILi128EEENS7_ILi112EEENS7_ILi64EEEEEELi64ENS_10bfloat16_tEfNS_4arch4Sm80ELb0ELb0ELb0ELb1ELb1ELb1ELb1ELb0EEENS1_21CollectiveEpilogueFwdINS6_IJS8_SA_S9_EEENS6_IJNS7_ILi1EEESI_SI_EEESC_SE_Li128ELb1ELb1ELb0ELb0EEENS1_19SingleTileSchedulerILb1ELb0ELb1ELi128EEEEEEEEEvNT_6ParamsE,"",@"SHT_CUDA_INFO"
	.sectionflags	@""
	.align	4


	//----- nvinfo : EIATTR_CUDA_API_VERSION
	.align		4
        /*0000*/ 	.byte	0x04, 0x37
        /*0002*/ 	.short	(.L_90 - .L_89)
.L_89:
        /*0004*/ 	.word	0x00000082


	//----- nvinfo : EIATTR_KPARAM_INFO
	.align		4
.L_90:
        /*0008*/ 	.byte	0x04, 0x17
        /*000a*/ 	.short	(.L_92 - .L_91)
.L_91:
        /*000c*/ 	.word	0x00000000
        /*0010*/ 	.short	0x0000
        /*0012*/ 	.short	0x0000
        /*0014*/ 	.byte	0x00, 0xf0, 0x61, 0x10


	//----- nvinfo : EIATTR_SPARSE_MMA_MASK
	.align		4
.L_92:
        /*0018*/ 	.byte	0x03, 0x50
        /*001a*/ 	.short	0x0000


	//----- nvinfo : EIATTR_MAXREG_COUNT
	.align		4
        /*001c*/ 	.byte	0x03, 0x1b
        /*001e*/ 	.short	0x00ff


	//----- nvinfo : EIATTR_MERCURY_ISA_VERSION
	.align		4
        /*0020*/ 	.byte	0x03, 0x5f
        /*0022*/ 	.short	0x0101


	//----- nvinfo : EIATTR_VRC_CTA_INIT_COUNT
	.align		4
        /*0024*/ 	.byte	0x02, 0x4a
	.zero		1
	.zero		1


	//----- nvinfo : EIATTR_EXIT_INSTR_OFFSETS
	.align		4
        /*0028*/ 	.byte	0x04, 0x1c
        /*002a*/ 	.short	(.L_94 - .L_93)


	//   ....[0]....
.L_93:
        /*002c*/ 	.word	0x00000010


	//----- nvinfo : EIATTR_MAX_THREADS
	.align		4
.L_94:
        /*0030*/ 	.byte	0x04, 0x05
        /*0032*/ 	.short	(.L_96 - .L_95)
.L_95:
        /*0034*/ 	.word	0x00000080
        /*0038*/ 	.word	0x00000001
        /*003c*/ 	.word	0x00000001


	//----- nvinfo : EIATTR_CBANK_PARAM_SIZE
	.align		4
.L_96:
        /*0040*/ 	.byte	0x03, 0x19
        /*0042*/ 	.short	0x0418


	//----- nvinfo : EIATTR_PARAM_CBANK
	.align		4
        /*0044*/ 	.byte	0x04, 0x0a
        /*0046*/ 	.short	(.L_98 - .L_97)
	.align		4
.L_97:
        /*0048*/ 	.word	index@(.nv.constant0._ZN7cutlass13device_kernelIN5flash19enable_sm80_to_sm89INS1_16FlashAttnFwdSm80INS1_25CollectiveMainloopFwdSm80ILi4ELi1ELb0EN4cute5tupleIJNS5_1CILi128EEENS7_ILi112EEENS7_ILi64EEEEEELi64ENS_10bfloat16_tEfNS_4arch4Sm80ELb0ELb0ELb0ELb1ELb1ELb1ELb1ELb0EEENS1_21CollectiveEpilogueFwdINS6_IJS8_SA_S9_EEENS6_IJNS7_ILi1EEESI_SI_EEESC_SE_Li128ELb1ELb1ELb0ELb0EEENS1_19SingleTileSchedulerILb1ELb0ELb1ELi128EEEEEEEEEvNT_6ParamsE)
        /*004c*/ 	.short	0x0380
        /*004e*/ 	.short	0x0418


	//----- nvinfo : EIATTR_SW_WAR
	.align		4
.L_98:
        /*0050*/ 	.byte	0x04, 0x36
        /*0052*/ 	.short	(.L_100 - .L_99)
.L_99:
        /*0054*/ 	.word	0x00000008
.L_100:


//--------------------- .nv.info._ZN7cutlass13device_kernelIN5flash19enable_sm80_to_sm89INS1_16FlashAttnFwdSm80INS1_25CollectiveMainloopFwdSm80ILi4ELi1ELb0EN4cute5tupleIJNS5_1CILi128EEENS7_ILi96EEENS7_ILi64EEEEEELi64ENS_10bfloat16_tEfNS_4arch4Sm80ELb0ELb1ELb0ELb0ELb1ELb0ELb1ELb0EEENS1_21CollectiveEpilogueFwdINS6_IJS8_SA_S9_EEENS6_IJNS7_ILi1EEESI_SI_EEESC_SE_Li128ELb0ELb1ELb0ELb0EEENS1_19SingleTileSchedulerILb0ELb0ELb1ELi128EEEEEEEEEvNT_6ParamsE --------------------------
	.section	.nv.info._ZN7cutlass13device_kernelIN5flash19enable_sm80_to_sm89INS1_16FlashAttnFwdSm80INS1_25CollectiveMainloopFwdSm80ILi4ELi1ELb0EN4cute5tupleIJNS5_1CILi128EEENS7_ILi96EEENS7_ILi64EEEEEELi64ENS_10bfloat16_tEfNS_4arch4Sm80ELb0ELb1ELb0ELb0ELb1ELb0ELb1ELb0EEENS1_21CollectiveEpilogueFwdINS6_IJS8_SA_S9_EEENS6_IJNS7_ILi1EEESI_SI_EEESC_SE_Li128ELb0ELb1ELb0ELb0EEENS1_19SingleTileSchedulerILb0ELb0ELb1ELi128EEEEEEEEEvNT_6ParamsE,"",@"SHT_CUDA_INFO"
	.sectionflags	@""
	.align	4


	//----- nvinfo : EIATTR_CUDA_API_VERSION
	.align		4
        /*0000*/ 	.byte	0x04, 0x37
        /*0002*/ 	.short	(.L_102 - .L_101)
.L_101:
        /*0004*/ 	.word	0x00000082


	//----- nvinfo : EIATTR_KPARAM_INFO
	.align		4
.L_102:
        /*0008*/ 	.byte	0x04, 0x17
        /*000a*/ 	.short	(.L_104 - .L_103)
.L_103:
        /*000c*/ 	.word	0x00000000
        /*0010*/ 	.short	0x0000
        /*0012*/ 	.short	0x0000
        /*0014*/ 	.byte	0x00, 0xf0, 0x61, 0x10


	//----- nvinfo : EIATTR_SPARSE_MMA_MASK
	.align		4
.L_104:
        /*0018*/ 	.byte	0x03, 0x50
        /*001a*/ 	.short	0x0000


	//----- nvinfo : EIATTR_MAXREG_COUNT
	.align		4
        /*001c*/ 	.byte	0x03, 0x1b
        /*001e*/ 	.short	0x00ff


	//----- nvinfo : EIATTR_MERCURY_ISA_VERSION
	.align		4
        /*0020*/ 	.byte	0x03, 0x5f
        /*0022*/ 	.short	0x0101


	//----- nvinfo : EIATTR_VRC_CTA_INIT_COUNT
	.align		4
        /*0024*/ 	.byte	0x02, 0x4a
	.zero		1
	.zero		1


	//----- nvinfo : EIATTR_EXIT_INSTR_OFFSETS
	.align		4
        /*0028*/ 	.byte	0x04, 0x1c
        /*002a*/ 	.short	(.L_106 - .L_105)


	//   ....[0]....
.L_105:
        /*002c*/ 	.word	0x00000010


	//----- nvinfo : EIATTR_MAX_THREADS
	.align		4
.L_106:
        /*0030*/ 	.byte	0x04, 0x05
        /*0032*/ 	.short	(.L_108 - .L_107)
.L_107:
        /*0034*/ 	.word	0x00000080
        /*0038*/ 	.word	0x00000001
        /*003c*/ 	.word	0x00000001


	//----- nvinfo : EIATTR_CBANK_PARAM_SIZE
	.align		4
.L_108:
        /*0040*/ 	.byte	0x03, 0x19
        /*0042*/ 	.short	0x0418


	//----- nvinfo : EIATTR_PARAM_CBANK
	.align		4
        /*0044*/ 	.byte	0x04, 0x0a
        /*0046*/ 	.short	(.L_110 - .L_109)
	.align		4
.L_109:
        /*0048*/ 	.word	index@(.nv.constant0._ZN7cutlass13device_kernelIN5flash19enable_sm80_to_sm89INS1_16FlashAttnFwdSm80INS1_25CollectiveMainloopFwdSm80ILi4ELi1ELb0EN4cute5tupleIJNS5_1CILi128EEENS7_ILi96EEENS7_ILi64EEEEEELi64ENS_10bfloat16_tEfNS_4arch4Sm80ELb0ELb1ELb0ELb0ELb1ELb0ELb1ELb0EEENS1_21CollectiveEpilogueFwdINS6_IJS8_SA_S9_EEENS6_IJNS7_ILi1EEESI_SI_EEESC_SE_Li128ELb0ELb1ELb0ELb0EEENS1_19SingleTileSchedulerILb0ELb0ELb1ELi128EEEEEEEEEvNT_6ParamsE)
        /*004c*/ 	.short	0x0380
        /*004e*/ 	.short	0x0418


	//----- nvinfo : EIATTR_SW_WAR
	.align		4
.L_110:
        /*0050*/ 	.byte	0x04, 0x36
        /*0052*/ 	.short	(.L_112 - .L_111)
.L_111:
        /*0054*/ 	.word	0x00000008
.L_112:


//--------------------- .nv.info._ZN7cutlass13device_kernelIN5flash19enable_sm80_to_sm89INS1_16FlashAttnFwdSm80INS1_25CollectiveMainloopFwdSm80ILi4ELi1ELb0EN4cute5tupleIJNS5_1CILi128EEENS7_ILi96EEENS7_ILi64EEEEEELi64ENS_10bfloat16_tEfNS_4arch4Sm80ELb0ELb1ELb0ELb1ELb1ELb0ELb1ELb0EEENS1_21CollectiveEpilogueFwdINS6_IJS8_SA_S9_EEENS6_IJNS7_ILi1EEESI_SI_EEESC_SE_Li128ELb1ELb1ELb0ELb0EEENS1_19SingleTileSchedulerILb1ELb0ELb1ELi128EEEEEEEEEvNT_6ParamsE --------------------------
	.section	.nv.info._ZN7cutlass13device_kernelIN5flash19enable_sm80_to_sm89INS1_16FlashAttnFwdSm80INS1_25CollectiveMainloopFwdSm80ILi4ELi1ELb0EN4cute5tupleIJNS5_1CILi128EEENS7_ILi96EEENS7_ILi64EEEEEELi64ENS_10bfloat16_tEfNS_4arch4Sm80ELb0ELb1ELb0ELb1ELb1ELb0ELb1ELb0EEENS1_21CollectiveEpilogueFwdINS6_IJS8_SA_S9_EEENS6_IJNS7_ILi1EEESI_SI_EEESC_SE_Li128ELb1ELb1ELb0ELb0EEENS1_19SingleTileSchedulerILb1ELb0ELb1ELi128EEEEEEEEEvNT_6ParamsE,"",@"SHT_CUDA_INFO"
	.sectionflags	@""
	.align	4


	//----- nvinfo : EIATTR_CUDA_API_VERSION
	.align		4
        /*0000*/ 	.byte	0x04, 0x37
        /*0002*/ 	.short	(.L_114 - .L_113)
.L_113:
        /*0004*/ 	.word	0x00000082


	//----- nvinfo : EIATTR_KPARAM_INFO
	.align		4
.L_114:
        /*0008*/ 	.byte	0x04, 0x17
        /*000a*/ 	.short	(.L_116 - .L_115)
.L_115:
        /*000c*/ 	.word	0x00000000
        /*0010*/ 	.short	0x0000
        /*0012*/ 	.short	0x0000
        /*0014*/ 	.byte	0x00, 0xf0, 0x61, 0x10


	//----- nvinfo : EIATTR_SPARSE_MMA_MASK
	.align		4
.L_116:
        /*0018*/ 	.byte	0x03, 0x50
        /*001a*/ 	.short	0x0000


	//----- nvinfo : EIATTR_MAXREG_COUNT
	.align		4
        /*001c*/ 	.byte	0x03, 0x1b
        /*001e*/ 	.short	0x00ff


	//----- nvinfo : EIATTR_MERCURY_ISA_VERSION
	.align		4
        /*0020*/ 	.byte	0x03, 0x5f
        /*0022*/ 	.short	0x0101


	//----- nvinfo : EIATTR_VRC_CTA_INIT_COUNT
	.align		4
        /*0024*/ 	.byte	0x02, 0x4a
	.zero		1
	.zero		1


	//----- nvinfo : EIATTR_EXIT_INSTR_OFFSETS
	.align		4
        /*0028*/ 	.byte	0x04, 0x1c
        /*002a*/ 	.short	(.L_118 - .L_117)


	//   ....[0]....
.L_117:
        /*002c*/ 	.word	0x00000010


	//----- nvinfo : EIATTR_MAX_THREADS
	.align		4
.L_118:
        /*0030*/ 	.byte	0x04, 0x05
        /*0032*/ 	.short	(.L_120 - .L_119)
.L_119:
        /*0034*/ 	.word	0x00000080
        /*0038*/ 	.word	0x00000001
        /*003c*/ 	.word	0x00000001


	//----- nvinfo : EIATTR_CBANK_PARAM_SIZE
	.align		4
.L_120:
        /*0040*/ 	.byte	0x03, 0x19
        /*0042*/ 	.short	0x0418


	//----- nvinfo : EIATTR_PARAM_CBANK
	.align		4
        /*0044*/ 	.byte	0x04, 0x0a
        /*0046*/ 	.short	(.L_122 - .L_121)
	.align		4
.L_121:
        /*0048*/ 	.word	index@(.nv.constant0._ZN7cutlass13device_kernelIN5flash19enable_sm80_to_sm89INS1_16FlashAttnFwdSm80INS1_25CollectiveMainloopFwdSm80ILi4ELi1ELb0EN4cute5tupleIJNS5_1CILi128EEENS7_ILi96EEENS7_ILi64EEEEEELi64ENS_10bfloat16_tEfNS_4arch4Sm80ELb0ELb1ELb0ELb1ELb1ELb0ELb1ELb0EEENS1_21CollectiveEpilogueFwdINS6_IJS8_SA_S9_EEENS6_IJNS7_ILi1EEESI_SI_EEESC_SE_Li128ELb1ELb1ELb0ELb0EEENS1_19SingleTileSchedulerILb1ELb0ELb1ELi128EEEEEEEEEvNT_6ParamsE)
        /*004c*/ 	.short	0x0380
        /*004e*/ 	.short	0x0418


	//----- nvinfo : EIATTR_SW_WAR
	.align		4
.L_122:
        /*0050*/ 	.byte	0x04, 0x36
        /*0052*/ 	.short	(.L_124 - .L_123)
.L_123:
        /*0054*/ 	.word	0x00000008
.L_124:


//--------------------- .nv.info._ZN7cutlass13device_kernelIN5flash19enable_sm80_to_sm89INS1_16FlashAttnFwdSm80INS1_25CollectiveMainloopFwdSm80ILi4ELi1ELb0EN4cute5tupleIJNS5_1CILi128EEENS7_ILi96EEENS7_ILi64EEEEEELi64ENS_10bfloat16_tEfNS_4arch4Sm80ELb0ELb1ELb0ELb1ELb1ELb1ELb1ELb0EEENS1_21CollectiveEpilogueFwdINS6_IJS8_SA_S9_EEENS6_IJNS7_ILi1EEESI_SI_EEESC_SE_Li128ELb1ELb1ELb0ELb0EEENS1_19SingleTileSchedulerILb1ELb0ELb1ELi128EEEEEEEEEvNT_6ParamsE --------------------------
	.section	.nv.info._ZN7cutlass13device_kernelIN5flash19enable_sm80_to_sm89INS1_16FlashAttnFwdSm80INS1_25CollectiveMainloopFwdSm80ILi4ELi1ELb0EN4cute5tupleIJNS5_1CILi128EEENS7_ILi96EEENS7_ILi64EEEEEELi64ENS_10bfloat16_tEfNS_4arch4Sm80ELb0ELb1ELb0ELb1ELb1ELb1ELb1ELb0EEENS1_21CollectiveEpilogueFwdINS6_IJS8_SA_S9_EEENS6_IJNS7_ILi1EEESI_SI_EEESC_SE_Li128ELb1ELb1ELb0ELb0EEENS1_19SingleTileSchedulerILb1ELb0ELb1ELi128EEEEEEEEEvNT_6ParamsE,"",@"SHT_CUDA_INFO"
	.sectionflags	@""
	.align	4


	//----- nvinfo : EIATTR_CUDA_API_VERSION
	.align		4
        /*0000*/ 	.byte	0x04, 0x37
        /*0002*/ 	.short	(.L_126 - .L_125)
.L_125:
        /*0004*/ 	.word	0x00000082


	//----- nvinfo : EIATTR_KPARAM_INFO
	.align		4
.L_126:
        /*0008*/ 	.byte	0x04, 0x17
        /*000a*/ 	.short	(.L_128 - .L_127)
.L_127:
        /*000c*/ 	.word	0x00000000
        /*0010*/ 	.short	0x0000
        /*0012*/ 	.short	0x0000
        /*0014*/ 	.byte	0x00, 0xf0, 0x61, 0x10


	//----- nvinfo : EIATTR_SPARSE_MMA_MASK
	.align		4
.L_128:
        /*0018*/ 	.byte	0x03, 0x50
        /*001a*/ 	.short	0x0000


	//----- nvinfo : EIATTR_MAXREG_COUNT
	.align		4
        /*001c*/ 	.byte	0x03, 0x1b
        /*001e*/ 	.short	0x00ff


	//----- nvinfo : EIATTR_MERCURY_ISA_VERSION
	.align		4
        /*0020*/ 	.byte	0x03, 0x5f
        /*0022*/ 	.short	0x0101


	//----- nvinfo : EIATTR_VRC_CTA_INIT_COUNT
	.align		4
        /*0024*/ 	.byte	0x02, 0x4a
	.zero		1
	.zero		1


	//----- nvinfo : EIATTR_EXIT_INSTR_OFFSETS
	.align		4
        /*0028*/ 	.byte	0x04, 0x1c
        /*002a*/ 	.short	(.L_130 - .L_129)


	//   ....[0]....
.L_129:
        /*002c*/ 	.word	0x00000010


	//----- nvinfo : EIATTR_MAX_THREADS
	.align		4
.L_130:
        /*0030*/ 	.byte	0x04, 0x05
        /*0032*/ 	.short	(.L_132 - .L_131)
.L_131:
        /*0034*/ 	.word	0x00000080
        /*0038*/ 	.word	0x00000001
        /*003c*/ 	.word	0x00000001


	//----- nvinfo : EIATTR_CBANK_PARAM_SIZE
	.align		4
.L_132:
        /*0040*/ 	.byte	0x03, 0x19
        /*0042*/ 	.short	0x0418


	//----- nvinfo : EIATTR_PARAM_CBANK
	.align		4
        /*0044*/ 	.byte	0x04, 0x0a
        /*0046*/ 	.short	(.L_134 - .L_133)
	.align		4
.L_133:
        /*0048*/ 	.word	index@(.nv.constant0._ZN7cutlass13device_kernelIN5flash19enable_sm80_to_sm89INS1_16FlashAttnFwdSm80INS1_25CollectiveMainloopFwdSm80ILi4ELi1ELb0EN4cute5tupleIJNS5_1CILi128EEENS7_ILi96EEENS7_ILi64EEEEEELi64ENS_10bfloat16_tEfNS_4arch4Sm80ELb0ELb1ELb0ELb1ELb1ELb1ELb1ELb0EEENS1_21CollectiveEpilogueFwdINS6_IJS8_SA_S9_EEENS6_IJNS7_ILi1EEESI_SI_EEESC_SE_Li128ELb1ELb1ELb0ELb0EEENS1_19SingleTileSchedulerILb1ELb0ELb1ELi128EEEEEEEEEvNT_6ParamsE)
        /*004c*/ 	.short	0x0380
        /*004e*/ 	.short	0x0418


	//----- nvinfo : EIATTR_SW_WAR
	.align		4
.L_134:
        /*0050*/ 	.byte	0x04, 0x36
        /*0052*/ 	.short	(.L_136 - .L_135)
.L_135:
        /*0054*/ 	.word	0x00000008
.L_136:


//--------------------- .nv.info._ZN7cutlass13device_kernelIN5flash19enable_sm80_to_sm89INS1_16FlashAttnFwdSm80INS1_25CollectiveMainloopFwdSm80ILi4ELi1ELb0EN4cute5tupleIJNS5_1CILi128EEENS7_ILi112EEENS7_ILi64EEEEEELi64ENS_10bfloat16_tEfNS_4arch4Sm80ELb1ELb0ELb0ELb0ELb1ELb0ELb1ELb0EEENS1_21CollectiveEpilogueFwdINS6_IJS8_SA_S9_EEENS6_IJNS7_ILi1EEESI_SI_EEESC_SE_Li128ELb0ELb1ELb0ELb0EEENS1_30DynamicPersistentTileSchedulerILi128ELi128ELb0ELb1ELb0EEEEEEEEEvNT_6ParamsE --------------------------
	.section	.nv.info._ZN7cutlass13device_kernelIN5flash19enable_sm80_to_sm89INS1_16FlashAttnFwdSm80INS1_25CollectiveMainloopFwdSm80ILi4ELi1ELb0EN4cute5tupleIJNS5_1CILi128EEENS7_ILi112EEENS7_ILi64EEEEEELi64ENS_10bfloat16_tEfNS_4arch4Sm80ELb1ELb0ELb0ELb0ELb1ELb0ELb1ELb0EEENS1_21CollectiveEpilogueFwdINS6_IJS8_SA_S9_EEENS6_IJNS7_ILi1EEESI_SI_EEESC_SE_Li128ELb0ELb1ELb0ELb0EEENS1_30DynamicPersistentTileSchedulerILi128ELi128ELb0ELb1ELb0EEEEEEEEEvNT_6ParamsE,"",@"SHT_CUDA_INFO"
	.sectionflags	@""
	.align	4


	//----- nvinfo : EIATTR_CUDA_API_VERSION
	.align		4
        /*0000*/ 	.byte	0x04, 0x37
        /*0002*/ 	.short	(.L_138 - .L_137)
.L_137:
        /*0004*/ 	.word	0x00000082


	//----- nvinfo : EIATTR_KPARAM_INFO
	.align		4
.L_138:
        /*0008*/ 	.byte	0x04, 0x17
        /*000a*/ 	.short	(.L_140 - .L_139)
.L_139:
        /*000c*/ 	.word	0x00000000
        /*0010*/ 	.short	0x0000
        /*0012*/ 	.short	0x0000
        /*0014*/ 	.byte	0x00, 0xf0, 0xa1, 0x10


	//----- nvinfo : EIATTR_SPARSE_MMA_MASK
	.align		4
.L_140:
        /*0018*/ 	.byte	0x03, 0x50
        /*001a*/ 	.short	0x0000


	//----- nvinfo : EIATTR_MAXREG_COUNT
	.align		4
        /*001c*/ 	.byte	0x03, 0x1b
        /*001e*/ 	.short	0x00ff


	//----- nvinfo : EIATTR_MERCURY_ISA_VERSION
	.align		4
        /*0020*/ 	.byte	0x03, 0x5f
        /*0022*/ 	.short	0x0101


	//----- nvinfo : EIATTR_VRC_CTA_INIT_COUNT
	.align		4
        /*0024*/ 	.byte	0x02, 0x4a
	.zero		1
	.zero		1


	//----- nvinfo : EIATTR_EXIT_INSTR_OFFSETS
	.align		4
        /*0028*/ 	.byte	0x04, 0x1c
        /*002a*/ 	.short	(.L_142 - .L_141)


	//   ....[0]....
.L_141:
        /*002c*/ 	.word	0x00000010


	//----- nvinfo : EIATTR_MAX_THREADS
	.align		4
.L_142:
        /*0030*/ 	.byte	0x04, 0x05
        /*0032*/ 	.short	(.L_144 - .L_143)
.L_143:
        /*0034*/ 	.word	0x00000080
        /*0038*/ 	.word	0x00000001
        /*003c*/ 	.word	0x00000001


	//----- nvinfo : EIATTR_CBANK_PARAM_SIZE
	.align		4
.L_144:
        /*0040*/ 	.byte	0x03, 0x19
        /*0042*/ 	.short	0x0428


	//----- nvinfo : EIATTR_PARAM_CBANK
	.align		4
        /*0044*/ 	.byte	0x04, 0x0a
        /*0046*/ 	.short	(.L_146 - .L_145)
	.align		4
.L_145:
        /*0048*/ 	.word	index@(.nv.constant0._ZN7cutlass13device_kernelIN5flash19enable_sm80_to_sm89INS1_16FlashAttnFwdSm80INS1_25CollectiveMainloopFwdSm80ILi4ELi1ELb0EN4cute5tupleIJNS5_1CILi128EEENS7_ILi112EEENS7_ILi64EEEEEELi64ENS_10bfloat16_tEfNS_4arch4Sm80ELb1ELb0ELb0ELb0ELb1ELb0ELb1ELb0EEENS1_21CollectiveEpilogueFwdINS6_IJS8_SA_S9_EEENS6_IJNS7_ILi1EEESI_SI_EEESC_SE_Li128ELb0ELb1ELb0ELb0EEENS1_30DynamicPersistentTileSchedulerILi128ELi128ELb0ELb1ELb0EEEEEEEEEvNT_6ParamsE)
        /*004c*/ 	.short	0x0380
        /*004e*/ 	.short	0x0428


	//----- nvinfo : EIATTR_SW_WAR
	.align		4
.L_146:
        /*0050*/ 	.byte	0x04, 0x36
        /*0052*/ 	.short	(.L_148 - .L_147)
.L_147:
        /*0054*/ 	.word	0x00000008
.L_148:


//--------------------- .nv.info._ZN7cutlass13device_kernelIN5flash19enable_sm80_to_sm89INS1_16FlashAttnFwdSm80INS1_25CollectiveMainloopFwdSm80ILi4ELi1ELb0EN4cute5tupleIJNS5_1CILi128EEENS7_ILi112EEENS7_ILi64EEEEEELi64ENS_10bfloat16_tEfNS_4arch4Sm80ELb1ELb0ELb0ELb1ELb1ELb0ELb1ELb0EEENS1_21CollectiveEpilogueFwdINS6_IJS8_SA_S9_EEENS6_IJNS7_ILi1EEESI_SI_EEESC_SE_Li128ELb1ELb1ELb0ELb0EEENS1_19SingleTileSchedulerILb1ELb0ELb1ELi128EEEEEEEEEvNT_6ParamsE --------------------------
	.section	.nv.info._ZN7cutlass13device_kernelIN5flash19enable_sm80_to_sm89INS1_16FlashAttnFwdSm80INS1_25CollectiveMainloopFwdSm80ILi4ELi1ELb0EN4cute5tupleIJNS5_1CILi128EEENS7_ILi112EEENS7_ILi64EEEEEELi64ENS_10bfloat16_tEfNS_4arch4Sm80ELb1ELb0ELb0ELb1ELb1ELb0ELb1ELb0EEENS1_21CollectiveEpilogueFwdINS6_IJS8_SA_S9_EEENS6_IJNS7_ILi1EEESI_SI_EEESC_SE_Li128ELb1ELb1ELb0ELb0EEENS1_19SingleTileSchedulerILb1ELb0ELb1ELi128EEEEEEEEEvNT_6ParamsE,"",@"SHT_CUDA_INFO"
	.sectionflags	@""
	.align	4


	//----- nvinfo : EIATTR_CUDA_API_VERSION
	.align		4
        /*0000*/ 	.byte	0x04, 0x37
        /*0002*/ 	.short	(.L_150 - .L_149)
.L_149:
        /*0004*/ 	.word	0x00000082


	//----- nvinfo : EIATTR_KPARAM_INFO
	.align		4
.L_150:
        /*0008*/ 	.byte	0x04, 0x17
        /*000a*/ 	.short	(.L_152 - .L_151)
.L_151:
        /*000c*/ 	.word	0x00000000
        /*0010*/ 	.short	0x0000
        /*0012*/ 	.short	0x0000
        /*0014*/ 	.byte	0x00, 0xf0, 0x61, 0x10


	//----- nvinfo : EIATTR_SPARSE_MMA_MASK
	.align		4
.L_152:
        /*0018*/ 	.byte	0x03, 0x50
        /*001a*/ 	.short	0x0000


	//----- nvinfo : EIATTR_MAXREG_COUNT
	.align		4
        /*001c*/ 	.byte	0x03, 0x1b
        /*001e*/ 	.short	0x00ff


	//----- nvinfo : EIATTR_MERCURY_ISA_VERSION
	.align		4
        /*0020*/ 	.byte	0x03, 0x5f
        /*0022*/ 	.short	0x0101


	//----- nvinfo : EIATTR_VRC_CTA_INIT_COUNT
	.align		4
        /*0024*/ 	.byte	0x02, 0x4a
	.zero		1
	.zero		1


	//----- nvinfo : EIATTR_EXIT_INSTR_OFFSETS
	.align		4
        /*0028*/ 	.byte	0x04, 0x1c
        /*002a*/ 	.short	(.L_154 - .L_153)


	//   ....[0]....
.L_153:
        /*002c*/ 	.word	0x00000010


	//----- nvinfo : EIATTR_MAX_THREADS
	.align		4
.L_154:
        /*0030*/ 	.byte	0x04, 0x05
        /*0032*/ 	.short	(.L_156 - .L_155)
.L_155:
        /*0034*/ 	.word	0x00000080
        /*0038*/ 	.word	0x00000001
        /*003c*/ 	.word	0x00000001


	//----- nvinfo : EIATTR_CBANK_PARAM_SIZE
	.align		4
.L_156:
        /*0040*/ 	.byte	0x03, 0x19
        /*0042*/ 	.short	0x0418


	//----- nvinfo : EIATTR_PARAM_CBANK
	.align		4
        /*0044*/ 	.byte	0x04, 0x0a
        /*0046*/ 	.short	(.L_158 - .L_157)
	.align		4
.L_157:
        /*0048*/ 	.word	index@(.nv.constant0._ZN7cutlass13device_kernelIN5flash19enable_sm80_to_sm89INS1_16FlashAttnFwdSm80INS1_25CollectiveMainloopFwdSm80ILi4ELi1ELb0EN4cute5tupleIJNS5_1CILi128EEENS7_ILi112EEENS7_ILi64EEEEEELi64ENS_10bfloat16_tEfNS_4arch4Sm80ELb1ELb0ELb0ELb1ELb1ELb0ELb1ELb0EEENS1_21CollectiveEpilogueFwdINS6_IJS8_SA_S9_EEENS6_IJNS7_ILi1EEESI_SI_EEESC_SE_Li128ELb1ELb1ELb0ELb0EEENS1_19SingleTileSchedulerILb1ELb0ELb1ELi128EEEEEEEEEvNT_6ParamsE)
        /*004c*/ 	.short	0x0380
        /*004e*/ 	.short	0x0418


	//----- nvinfo : EIATTR_SW_WAR
	.align		4
.L_158:
        /*0050*/ 	.byte	0x04, 0x36
        /*0052*/ 	.short	(.L_160 - .L_159)
.L_159:
        /*0054*/ 	.word	0x00000008
.L_160:


//--------------------- .nv.info._ZN7cutlass13device_kernelIN5flash19enable_sm80_to_sm89INS1_16FlashAttnFwdSm80INS1_25CollectiveMainloopFwdSm80ILi4ELi1ELb0EN4cute5tupleIJNS5_1CILi128EEENS7_ILi112EEENS7_ILi64EEEEEELi64ENS_10bfloat16_tEfNS_4arch4Sm80ELb1ELb0ELb0ELb1ELb1ELb1ELb1ELb0EEENS1_21CollectiveEpilogueFwdINS6_IJS8_SA_S9_EEENS6_IJNS7_ILi1EEESI_SI_EEESC_SE_Li128ELb1ELb1ELb0ELb0EEENS1_19SingleTileSchedulerILb1ELb0ELb1ELi128EEEEEEEEEvNT_6ParamsE --------------------------
	.section	.nv.info._ZN7cutlass13device_kernelIN5flash19enable_sm80_to_sm89INS1_16FlashAttnFwdSm80INS1_25CollectiveMainloopFwdSm80ILi4ELi1ELb0EN4cute5tupleIJNS5_1CILi128EEENS7_ILi112EEENS7_ILi64EEEEEELi64ENS_10bfloat16_tEfNS_4arch4Sm80ELb1ELb0ELb0ELb1ELb1ELb1ELb1ELb0EEENS1_21CollectiveEpilogueFwdINS6_IJS8_SA_S9_EEENS6_IJNS7_ILi1EEESI_SI_EEESC_SE_Li128ELb1ELb1ELb0ELb0EEENS1_19SingleTileSchedulerILb1ELb0ELb1ELi128EEEEEEEEEvNT_6ParamsE,"",@"SHT_CUDA_INFO"
	.sectionflags	@""
	.align	4


	//----- nvinfo : EIATTR_CUDA_API_VERSION
	.align		4
        /*0000*/ 	.byte	0x04, 0x37
        /*0002*/ 	.short	(.L_162 - .L_161)
.L_161:
        /*0004*/ 	.word	0x00000082


	//----- nvinfo : EIATTR_KPARAM_INFO
	.align		4
.L_162:
        /*0008*/ 	.byte	0x04, 0x17
        /*000a*/ 	.short	(.L_164 - .L_163)
.L_163:
        /*000c*/ 	.word	0x00000000
        /*0010*/ 	.short	0x0000
        /*0012*/ 	.short	0x0000
        /*0014*/ 	.byte	0x00, 0xf0, 0x61, 0x10


	//----- nvinfo : EIATTR_SPARSE_MMA_MASK
	.align		4
.L_164:
        /*0018*/ 	.byte	0x03, 0x50
        /*001a*/ 	.short	0x0000


	//----- nvinfo : EIATTR_MAXREG_COUNT
	.align		4
        /*001c*/ 	.byte	0x03, 0x1b
        /*001e*/ 	.short	0x00ff


	//----- nvinfo : EIATTR_MERCURY_ISA_VERSION
	.align		4
        /*0020*/ 	.byte	0x03, 0x5f
        /*0022*/ 	.short	0x0101


	//----- nvinfo : EIATTR_VRC_CTA_INIT_COUNT
	.align		4
        /*0024*/ 	.byte	0x02, 0x4a
	.zero		1
	.zero		1


	//----- nvinfo : EIATTR_EXIT_INSTR_OFFSETS
	.align		4
        /*0028*/ 	.byte	0x04, 0x1c
        /*002a*/ 	.short	(.L_166 - .L_165)


	//   ....[0]....
.L_165:
        /*002c*/ 	.word	0x00000010


	//----- nvinfo : EIATTR_MAX_THREADS
	.align		4
.L_166:
        /*0030*/ 	.byte	0x04, 0x05
        /*0032*/ 	.short	(.L_168 - .L_167)
.L_167:
        /*0034*/ 	.word	0x00000080
        /*0038*/ 	.word	0x00000001
        /*003c*/ 	.word	0x00000001


	//----- nvinfo : EIATTR_CBANK_PARAM_SIZE
	.align		4
.L_168:
        /*0040*/ 	.byte	0x03, 0x19
        /*0042*/ 	.short	0x0418


	//----- nvinfo : EIATTR_PARAM_CBANK
	.align		4
        /*0044*/ 	.byte	0x04, 0x0a
        /*0046*/ 	.short	(.L_170 - .L_169)
	.align		4
.L_169:
        /*0048*/ 	.word	index@(.nv.constant0._ZN7cutlass13device_kernelIN5flash19enable_sm80_to_sm89INS1_16FlashAttnFwdSm80INS1_25CollectiveMainloopFwdSm80ILi4ELi1ELb0EN4cute5tupleIJNS5_1CILi128EEENS7_ILi112EEENS7_ILi64EEEEEELi64ENS_10bfloat16_tEfNS_4arch4Sm80ELb1ELb0ELb0ELb1ELb1ELb1ELb1ELb0EEENS1_21CollectiveEpilogueFwdINS6_IJS8_SA_S9_EEENS6_IJNS7_ILi1EEESI_SI_EEESC_SE_Li128ELb1ELb1ELb0ELb0EEENS1_19SingleTileSchedulerILb1ELb0ELb1ELi128EEEEEEEEEvNT_6ParamsE)
        /*004c*/ 	.short	0x0380
        /*004e*/ 	.short	0x0418


	//----- nvinfo : EIATTR_SW_WAR
	.align		4
.L_170:
        /*0050*/ 	.byte	0x04, 0x36
        /*0052*/ 	.short	(.L_172 - .L_171)
.L_171:
        /*0054*/ 	.word	0x00000008
.L_172:


//--------------------- .nv.callgraph             --------------------------
	.section	.nv.callgraph,"",@"SHT_CUDA_CALLGRAPH"
	.align	4
	.sectionentsize	8
	.align		4
        /*0000*/ 	.word	0x00000000
	.align		4
        /*0004*/ 	.word	0xffffffff
	.align		4
        /*0008*/ 	.word	0x00000000
	.align		4
        /*000c*/ 	.word	0xfffffffe
	.align		4
        /*0010*/ 	.word	0x00000000
	.align		4
        /*0014*/ 	.word	0xfffffffd
	.align		4
        /*0018*/ 	.word	0x00000000
	.align		4
        /*001c*/ 	.word	0xfffffffc


//--------------------- .nv.constant4             --------------------------
	.section	.nv.constant4,"a",@progbits
	.align	8
	.align		8
.nv.constant4:
        /*0000*/ 	.dword	_ZN71_INTERNAL_decf364e_35_flash_fwd_hdim64_bf16_paged_sm80_cu_a6473388_34514cuda3std3__45__cpo5beginE
	.align		8
        /*0008*/ 	.dword	_ZN71_INTERNAL_decf364e_35_flash_fwd_hdim64_bf16_paged_sm80_cu_a6473388_34514cuda3std3__45__cpo3endE
	.align		8
        /*0010*/ 	.dword	_ZN71_INTERNAL_decf364e_35_flash_fwd_hdim64_bf16_paged_sm80_cu_a6473388_34514cuda3std3__45__cpo6cbeginE
	.align		8
        /*0018*/ 	.dword	_ZN71_INTERNAL_decf364e_35_flash_fwd_hdim64_bf16_paged_sm80_cu_a6473388_34514cuda3std3__45__cpo4cendE
	.align		8
        /*0020*/ 	.dword	_ZN71_INTERNAL_decf364e_35_flash_fwd_hdim64_bf16_paged_sm80_cu_a6473388_34514cuda3std3__473_GLOBAL__N__decf364e_35_flash_fwd_hdim64_bf16_paged_sm80_cu_a6473388_34516ignoreE
	.align		8
        /*0028*/ 	.dword	_ZN71_INTERNAL_decf364e_35_flash_fwd_hdim64_bf16_paged_sm80_cu_a6473388_34514cuda3std3__419piecewise_constructE
	.align		8
        /*0030*/ 	.dword	_ZN71_INTERNAL_decf364e_35_flash_fwd_hdim64_bf16_paged_sm80_cu_a6473388_34514cuda3std3__48in_placeE
	.align		8
        /*0038*/ 	.dword	_ZN71_INTERNAL_decf364e_35_flash_fwd_hdim64_bf16_paged_sm80_cu_a6473388_34514cuda3std6ranges3__45__cpo4swapE
	.align		8
        /*0040*/ 	.dword	_ZN71_INTERNAL_decf364e_35_flash_fwd_hdim64_bf16_paged_sm80_cu_a6473388_34514cuda3std6ranges3__45__cpo9iter_moveE
	.align		8
        /*0048*/ 	.dword	_ZN71_INTERNAL_decf364e_35_flash_fwd_hdim64_bf16_paged_sm80_cu_a6473388_34514cute7productE
	.align		8
        /*0050*/ 	.dword	_ZN71_INTERNAL_decf364e_35_flash_fwd_hdim64_bf16_paged_sm80_cu_a6473388_34514cute1_E


//--------------------- .text._ZN7cutlass13device_kernelIN5flash19enable_sm80_to_sm89INS1_16FlashAttnFwdSm80INS1_25CollectiveMainloopFwdSm80ILi4ELi1ELb0EN4cute5tupleIJNS5_1CILi128EEENS7_ILi112EEENS7_ILi64EEEEEELi64ENS_10bfloat16_tEfNS_4arch4Sm80ELb0ELb0ELb0ELb0ELb1ELb0ELb1ELb0EEENS1_21CollectiveEpilogueFwdINS6_IJS8_SA_S9_EEENS6_IJNS7_ILi1EEESI_SI_EEESC_SE_Li128ELb0ELb1ELb0ELb0EEENS1_19SingleTileSchedulerILb0ELb0ELb1ELi128EEEEEEEEEvNT_6ParamsE --------------------------
	.section	.text._ZN7cutlass13device_kernelIN5flash19enable_sm80_to_sm89INS1_16FlashAttnFwdSm80INS1_25CollectiveMainloopFwdSm80ILi4ELi1ELb0EN4cute5tupleIJNS5_1CILi128EEENS7_ILi112EEENS7_ILi64EEEEEELi64ENS_10bfloat16_tEfNS_4arch4Sm80ELb0ELb0ELb0ELb0ELb1ELb0ELb1ELb0EEENS1_21CollectiveEpilogueFwdINS6_IJS8_SA_S9_EEENS6_IJNS7_ILi1EEESI_SI_EEESC_SE_Li128ELb0ELb1ELb0ELb0EEENS1_19SingleTileSchedulerILb0ELb0ELb1ELi128EEEEEEEEEvNT_6ParamsE,"ax",@progbits
	.align	128
.text._ZN7cutlass13device_kernelIN5flash19enable_sm80_to_sm89INS1_16FlashAttnFwdSm80INS1_25CollectiveMainloopFwdSm80ILi4ELi1ELb0EN4cute5tupleIJNS5_1CILi128EEENS7_ILi112EEENS7_ILi64EEEEEELi64ENS_10bfloat16_tEfNS_4arch4Sm80ELb0ELb0ELb0ELb0ELb1ELb0ELb1ELb0EEENS1_21CollectiveEpilogueFwdINS6_IJS8_SA_S9_EEENS6_IJNS7_ILi1EEESI_SI_EEESC_SE_Li128ELb0ELb1ELb0ELb0EEENS1_19SingleTileSchedulerILb0ELb0ELb1ELi128EEEEEEEEEvNT_6ParamsE:
        .type           _ZN7cutlass13device_kernelIN5flash19enable_sm80_to_sm89INS1_16FlashAttnFwdSm80INS1_25CollectiveMainloopFwdSm80ILi4ELi1ELb0EN4cute5tupleIJNS5_1CILi128EEENS7_ILi112EEENS7_ILi64EEEEEELi64ENS_10bfloat16_tEfNS_4arch4Sm80ELb0ELb0ELb0ELb0ELb1ELb0ELb1ELb0EEENS1_21CollectiveEpilogueFwdINS6_IJS8_SA_S9_EEENS6_IJNS7_ILi1EEESI_SI_EEESC_SE_Li128ELb0ELb1ELb0ELb0EEENS1_19SingleTileSchedulerILb0ELb0ELb1ELi128EEEEEEEEEvNT_6ParamsE,@function
        .size           _ZN7cutlass13device_kernelIN5flash19enable_sm80_to_sm89INS1_16FlashAttnFwdSm80INS1_25CollectiveMainloopFwdSm80ILi4ELi1ELb0EN4cute5tupleIJNS5_1CILi128EEENS7_ILi112EEENS7_ILi64EEEEEELi64ENS_10bfloat16_tEfNS_4arch4Sm80ELb0ELb0ELb0ELb0ELb1ELb0ELb1ELb0EEENS1_21CollectiveEpilogueFwdINS6_IJS8_SA_S9_EEENS6_IJNS7_ILi1EEESI_SI_EEESC_SE_Li128ELb0ELb1ELb0ELb0EEENS1_19SingleTileSchedulerILb0ELb0ELb1ELi128EEEEEEEEEvNT_6ParamsE,(.L_x_9 - _ZN7cutlass13device_kernelIN5flash19enable_sm80_to_sm89INS1_16FlashAttnFwdSm80INS1_25CollectiveMainloopFwdSm80ILi4ELi1ELb0EN4cute5tupleIJNS5_1CILi128EEENS7_ILi112EEENS7_ILi64EEEEEELi64ENS_10bfloat16_tEfNS_4arch4Sm80ELb0ELb0ELb0ELb0ELb1ELb0ELb1ELb0EEENS1_21CollectiveEpilogueFwdINS6_IJS8_SA_S9_EEENS6_IJNS7_ILi1EEESI_SI_EEESC_SE_Li128ELb0ELb1ELb0ELb0EEENS1_19SingleTileSchedulerILb0ELb0ELb1ELi128EEEEEEEEEvNT_6ParamsE)
        .other          _ZN7cutlass13device_kernelIN5flash19enable_sm80_to_sm89INS1_16FlashAttnFwdSm80INS1_25CollectiveMainloopFwdSm80ILi4ELi1ELb0EN4cute5tupleIJNS5_1CILi128EEENS7_ILi112EEENS7_ILi64EEEEEELi64ENS_10bfloat16_tEfNS_4arch4Sm80ELb0ELb0ELb0ELb0ELb1ELb0ELb1ELb0EEENS1_21CollectiveEpilogueFwdINS6_IJS8_SA_S9_EEENS6_IJNS7_ILi1EEESI_SI_EEESC_SE_Li128ELb0ELb1ELb0ELb0EEENS1_19SingleTileSchedulerILb0ELb0ELb1ELi128EEEEEEEEEvNT_6ParamsE,@"STO_CUDA_ENTRY STV_DEFAULT"
_ZN7cutlass13device_kernelIN5flash19enable_sm80_to_sm89INS1_16FlashAttnFwdSm80INS1_25CollectiveMainloopFwdSm80ILi4ELi1ELb0EN4cute5tupleIJNS5_1CILi128EEENS7_ILi112EEENS7_ILi64EEEEEELi64ENS_10bfloat16_tEfNS_4arch4Sm80ELb0ELb0ELb0ELb0ELb1ELb0ELb1ELb0EEENS1_21CollectiveEpilogueFwdINS6_IJS8_SA_S9_EEENS6_IJNS7_ILi1EEESI_SI_EEESC_SE_Li128ELb0ELb1ELb0ELb0EEENS1_19SingleTileSchedulerILb0ELb0ELb1ELi128EEEEEEEEEvNT_6ParamsE:
[----:B------:R-:W-:Y:S01]  /*0000*/  LDC R1, c[0x0][0x37c] ;  /* 0x0000df00ff017b82 */ /* 0x000fe20000000800 */
[----:B------:R-:W-:Y:S05]  /*0010*/  EXIT ;  /* 0x000000000000794d */ /* 0x000fea0003800000 */
.L_x_0:
[----:B------:R-:W-:-:S00]  /*0020*/  BRA `(.L_x_0) ;  /* 0xfffffffc00fc7947 */ /* 0x000fc0000383ffff */
[----:B------:R-:W-:-:S00]  /*0030*/  NOP ;  /* 0x0000000000007918 */ /* 0x000fc00000000000 */
        /* <DEDUP_REMOVED lines=12> */
.L_x_9:


//--------------------- .text._ZN7cutlass13device_kernelIN5flash19enable_sm80_to_sm89INS1_16FlashAttnFwdSm80INS1_25CollectiveMainloopFwdSm80ILi4ELi1ELb0EN4cute5tupleIJNS5_1CILi128EEENS7_ILi112EEENS7_ILi64EEEEEELi64ENS_10bfloat16_tEfNS_4arch4Sm80ELb0ELb0ELb0ELb1ELb1ELb0ELb1ELb0EEENS1_21CollectiveEpilogueFwdINS6_IJS8_SA_S9_EEENS6_IJNS7_ILi1EEESI_SI_EEESC_SE_Li128ELb1ELb1ELb0ELb0EEENS1_19SingleTileSchedulerILb1ELb0ELb1ELi128EEEEEEEEEvNT_6ParamsE --------------------------
	.section	.text._ZN7cutlass13device_kernelIN5flash19enable_sm80_to_sm89INS1_16FlashAttnFwdSm80INS1_25CollectiveMainloopFwdSm80ILi4ELi1ELb0EN4cute5tupleIJNS5_1CILi128EEENS7_ILi112EEENS7_ILi64EEEEEELi64ENS_10bfloat16_tEfNS_4arch4Sm80ELb0ELb0ELb0ELb1ELb1ELb0ELb1ELb0EEENS1_21CollectiveEpilogueFwdINS6_IJS8_SA_S9_EEENS6_IJNS7_ILi1EEESI_SI_EEESC_SE_Li128ELb1ELb1ELb0ELb0EEENS1_19SingleTileSchedulerILb1ELb0ELb1ELi128EEEEEEEEEvNT_6ParamsE,"ax",@progbits
	.align	128
.text._ZN7cutlass13device_kernelIN5flash19enable_sm80_to_sm89INS1_16FlashAttnFwdSm80INS1_25CollectiveMainloopFwdSm80ILi4ELi1ELb0EN4cute5tupleIJNS5_1CILi128EEENS7_ILi112EEENS7_ILi64EEEEEELi64ENS_10bfloat16_tEfNS_4arch4Sm80ELb0ELb0ELb0ELb1ELb1ELb0ELb1ELb0EEENS1_21CollectiveEpilogueFwdINS6_IJS8_SA_S9_EEENS6_IJNS7_ILi1EEESI_SI_EEESC_SE_Li128ELb1ELb1ELb0ELb0EEENS1_19SingleTileSchedulerILb1ELb0ELb1ELi128EEEEEEEEEvNT_6ParamsE:
        .type           _ZN7cutlass13device_kernelIN5flash19enable_sm80_to_sm89INS1_16FlashAttnFwdSm80INS1_25CollectiveMainloopFwdSm80ILi4ELi1ELb0EN4cute5tupleIJNS5_1CILi128EEENS7_ILi112EEENS7_ILi64EEEEEELi64ENS_10bfloat16_tEfNS_4arch4Sm80ELb0ELb0ELb0ELb1ELb1ELb0ELb1ELb0EEENS1_21CollectiveEpilogueFwdINS6_IJS8_SA_S9_EEENS6_IJNS7_ILi1EEESI_SI_EEESC_SE_Li128ELb1ELb1ELb0ELb0EEENS1_19SingleTileSchedulerILb1ELb0ELb1ELi128EEEEEEEEEvNT_6ParamsE,@function
        .size           _ZN7cutlass13device_kernelIN5flash19enable_sm80_to_sm89INS1_16FlashAttnFwdSm80INS1_25CollectiveMainloopFwdSm80ILi4ELi1ELb0EN4cute5tupleIJNS5_1CILi128EEENS7_ILi112EEENS7_ILi64EEEEEELi64ENS_10bfloat16_tEfNS_4arch4Sm80ELb0ELb0ELb0ELb1ELb1ELb0ELb1ELb0EEENS1_21CollectiveEpilogueFwdINS6_IJS8_SA_S9_EEENS6_IJNS7_ILi1EEESI_SI_EEESC_SE_Li128ELb1ELb1ELb0ELb0EEENS1_19SingleTileSchedulerILb1ELb0ELb1ELi128EEEEEEEEEvNT_6ParamsE,(.L_x_10 - _ZN7cutlass13device_kernelIN5flash19enable_sm80_to_sm89INS1_16FlashAttnFwdSm80INS1_25CollectiveMainloopFwdSm80ILi4ELi1ELb0EN4cute5tupleIJNS5_1CILi128EEENS7_ILi112EEENS7_ILi64EEEEEELi64ENS_10bfloat16_tEfNS_4arch4Sm80ELb0ELb0ELb0ELb1ELb1ELb0ELb1ELb0EEENS1_21CollectiveEpilogueFwdINS6_IJS8_SA_S9_EEENS6_IJNS7_ILi1EEESI_SI_EEESC_SE_Li128ELb1ELb1ELb0ELb0EEENS1_19SingleTileSchedulerILb1ELb0ELb1ELi128EEEEEEEEEvNT_6ParamsE)
        .other          _ZN7cutlass13device_kernelIN5flash19enable_sm80_to_sm89INS1_16FlashAttnFwdSm80INS1_25CollectiveMainloopFwdSm80ILi4ELi1ELb0EN4cute5tupleIJNS5_1CILi128EEENS7_ILi112EEENS7_ILi64EEEEEELi64ENS_10bfloat16_tEfNS_4arch4Sm80ELb0ELb0ELb0ELb1ELb1ELb0ELb1ELb0EEENS1_21CollectiveEpilogueFwdINS6_IJS8_SA_S9_EEENS6_IJNS7_ILi1EEESI_SI_EEESC_SE_Li128ELb1ELb1ELb0ELb0EEENS1_19SingleTileSchedulerILb1ELb0ELb1ELi128EEEEEEEEEvNT_6ParamsE,@"STO_CUDA_ENTRY STV_DEFAULT"
_ZN7cutlass13device_kernelIN5flash19enable_sm80_to_sm89INS1_16FlashAttnFwdSm80INS1_25CollectiveMainloopFwdSm80ILi4ELi1ELb0EN4cute5tupleIJNS5_1CILi128EEENS7_ILi112EEENS7_ILi64EEEEEELi64ENS_10bfloat16_tEfNS_4arch4Sm80ELb0ELb0ELb0ELb1ELb1ELb0ELb1ELb0EEENS1_21CollectiveEpilogueFwdINS6_IJS8_SA_S9_EEENS6_IJNS7_ILi1EEESI_SI_EEESC_SE_Li128ELb1ELb1ELb0ELb0EEENS1_19SingleTileSchedulerILb1ELb0ELb1ELi128EEEEEEEEEvNT_6ParamsE:
[----:B------:R-:W-:Y:S01]  /*0000*/  LDC R1, c[0x0][0x37c] ;  /* 0x0000df00ff017b82 */ /* 0x000fe20000000800 */
[----:B------:R-:W-:Y:S05]  /*0010*/  EXIT ;  /* 0x000000000000794d */ /* 0x000fea0003800000 */
.L_x_1:
        /* <DEDUP_REMOVED lines=14> */
.L_x_10:


//--------------------- .text._ZN7cutlass13device_kernelIN5flash19enable_sm80_to_sm89INS1_16FlashAttnFwdSm80INS1_25CollectiveMainloopFwdSm80ILi4ELi1ELb0EN4cute5tupleIJNS5_1CILi128EEENS7_ILi112EEENS7_ILi64EEEEEELi64ENS_10bfloat16_tEfNS_4arch4Sm80ELb0ELb0ELb0ELb1ELb1ELb1ELb1ELb0EEENS1_21CollectiveEpilogueFwdINS6_IJS8_SA_S9_EEENS6_IJNS7_ILi1EEESI_SI_EEESC_SE_Li128ELb1ELb1ELb0ELb0EEENS1_19SingleTileSchedulerILb1ELb0ELb1ELi128EEEEEEEEEvNT_6ParamsE --------------------------
	.section	.text._ZN7cutlass13device_kernelIN5flash19enable_sm80_to_sm89INS1_16FlashAttnFwdSm80INS1_25CollectiveMainloopFwdSm80ILi4ELi1ELb0EN4cute5tupleIJNS5_1CILi128EEENS7_ILi112EEENS7_ILi64EEEEEELi64ENS_10bfloat16_tEfNS_4arch4Sm80ELb0ELb0ELb0ELb1ELb1ELb1ELb1ELb0EEENS1_21CollectiveEpilogueFwdINS6_IJS8_SA_S9_EEENS6_IJNS7_ILi1EEESI_SI_EEESC_SE_Li128ELb1ELb1ELb0ELb0EEENS1_19SingleTileSchedulerILb1ELb0ELb1ELi128EEEEEEEEEvNT_6ParamsE,"ax",@progbits
	.align	128
.text._ZN7cutlass13device_kernelIN5flash19enable_sm80_to_sm89INS1_16FlashAttnFwdSm80INS1_25CollectiveMainloopFwdSm80ILi4ELi1ELb0EN4cute5tupleIJNS5_1CILi128EEENS7_ILi112EEENS7_ILi64EEEEEELi64ENS_10bfloat16_tEfNS_4arch4Sm80ELb0ELb0ELb0ELb1ELb1ELb1ELb1ELb0EEENS1_21CollectiveEpilogueFwdINS6_IJS8_SA_S9_EEENS6_IJNS7_ILi1EEESI_SI_EEESC_SE_Li128ELb1ELb1ELb0ELb0EEENS1_19SingleTileSchedulerILb1ELb0ELb1ELi128EEEEEEEEEvNT_6ParamsE:
        .type           _ZN7cutlass13device_kernelIN5flash19enable_sm80_to_sm89INS1_16FlashAttnFwdSm80INS1_25CollectiveMainloopFwdSm80ILi4ELi1ELb0EN4cute5tupleIJNS5_1CILi128EEENS7_ILi112EEENS7_ILi64EEEEEELi64ENS_10bfloat16_tEfNS_4arch4Sm80ELb0ELb0ELb0ELb1ELb1ELb1ELb1ELb0EEENS1_21CollectiveEpilogueFwdINS6_IJS8_SA_S9_EEENS6_IJNS7_ILi1EEESI_SI_EEESC_SE_Li128ELb1ELb1ELb0ELb0EEENS1_19SingleTileSchedulerILb1ELb0ELb1ELi128EEEEEEEEEvNT_6ParamsE,@function
        .size           _ZN7cutlass13device_kernelIN5flash19enable_sm80_to_sm89INS1_16FlashAttnFwdSm80INS1_25CollectiveMainloopFwdSm80ILi4ELi1ELb0EN4cute5tupleIJNS5_1CILi128EEENS7_ILi112EEENS7_ILi64EEEEEELi64ENS_10bfloat16_tEfNS_4arch4Sm80ELb0ELb0ELb0ELb1ELb1ELb1ELb1ELb0EEENS1_21CollectiveEpilogueFwdINS6_IJS8_SA_S9_EEENS6_IJNS7_ILi1EEESI_SI_EEESC_SE_Li128ELb1ELb1ELb0ELb0EEENS1_19SingleTileSchedulerILb1ELb0ELb1ELi128EEEEEEEEEvNT_6ParamsE,(.L_x_11 - _ZN7cutlass13device_kernelIN5flash19enable_sm80_to_sm89INS1_16FlashAttnFwdSm80INS1_25CollectiveMainloopFwdSm80ILi4ELi1ELb0EN4cute5tupleIJNS5_1CILi128EEENS7_ILi112EEENS7_ILi64EEEEEELi64ENS_10bfloat16_tEfNS_4arch4Sm80ELb0ELb0ELb0ELb1ELb1ELb1ELb1ELb0EEENS1_21CollectiveEpilogueFwdINS6_IJS8_SA_S9_EEENS6_IJNS7_ILi1EEESI_SI_EEESC_SE_Li128ELb1ELb1ELb0ELb0EEENS1_19SingleTileSchedulerILb1ELb0ELb1ELi128EEEEEEEEEvNT_6ParamsE)
        .other          _ZN7cutlass13device_kernelIN5flash19enable_sm80_to_sm89INS1_16FlashAttnFwdSm80INS1_25CollectiveMainloopFwdSm80ILi4ELi1ELb0EN4cute5tupleIJNS5_1CILi128EEENS7_ILi112EEENS7_ILi64EEEEEELi64ENS_10bfloat16_tEfNS_4arch4Sm80ELb0ELb0ELb0ELb1ELb1ELb1ELb1ELb0EEENS1_21CollectiveEpilogueFwdINS6_IJS8_SA_S9_EEENS6_IJNS7_ILi1EEESI_SI_EEESC_SE_Li128ELb1ELb1ELb0ELb0EEENS1_19SingleTileSchedulerILb1ELb0ELb1ELi128EEEEEEEEEvNT_6ParamsE,@"STO_CUDA_ENTRY STV_DEFAULT"
_ZN7cutlass13device_kernelIN5flash19enable_sm80_to_sm89INS1_16FlashAttnFwdSm80INS1_25CollectiveMainloopFwdSm80ILi4ELi1ELb0EN4cute5tupleIJNS5_1CILi128EEENS7_ILi112EEENS7_ILi64EEEEEELi64ENS_10bfloat16_tEfNS_4arch4Sm80ELb0ELb0ELb0ELb1ELb1ELb1ELb1ELb0EEENS1_21CollectiveEpilogueFwdINS6_IJS8_SA_S9_EEENS6_IJNS7_ILi1EEESI_SI_EEESC_SE_Li128ELb1ELb1ELb0ELb0EEENS1_19SingleTileSchedulerILb1ELb0ELb1ELi128EEEEEEEEEvNT_6ParamsE:
[----:B------:R-:W-:Y:S01]  /*0000*/  LDC R1, c[0x0][0x37c] ;  /* 0x0000df00ff017b82 */ /* 0x000fe20000000800 */
[----:B------:R-:W-:Y:S05]  /*0010*/  EXIT ;  /* 0x000000000000794d */ /* 0x000fea0003800000 */
.L_x_2:
        /* <DEDUP_REMOVED lines=14> */
.L_x_11:


//--------------------- .text._ZN7cutlass13device_kernelIN5flash19enable_sm80_to_sm89INS1_16FlashAttnFwdSm80INS1_25CollectiveMainloopFwdSm80ILi4ELi1ELb0EN4cute5tupleIJNS5_1CILi128EEENS7_ILi96EEENS7_ILi64EEEEEELi64ENS_10bfloat16_tEfNS_4arch4Sm80ELb0ELb1ELb0ELb0ELb1ELb0ELb1ELb0EEENS1_21CollectiveEpilogueFwdINS6_IJS8_SA_S9_EEENS6_IJNS7_ILi1EEESI_SI_EEESC_SE_Li128ELb0ELb1ELb0ELb0EEENS1_19SingleTileSchedulerILb0ELb0ELb1ELi128EEEEEEEEEvNT_6ParamsE --------------------------
	.section	.text._ZN7cutlass13device_kernelIN5flash19enable_sm80_to_sm89INS1_16FlashAttnFwdSm80INS1_25CollectiveMainloopFwdSm80ILi4ELi1ELb0EN4cute5tupleIJNS5_1CILi128EEENS7_ILi96EEENS7_ILi64EEEEEELi64ENS_10bfloat16_tEfNS_4arch4Sm80ELb0ELb1ELb0ELb0ELb1ELb0ELb1ELb0EEENS1_21CollectiveEpilogueFwdINS6_IJS8_SA_S9_EEENS6_IJNS7_ILi1EEESI_SI_EEESC_SE_Li128ELb0ELb1ELb0ELb0EEENS1_19SingleTileSchedulerILb0ELb0ELb1ELi128EEEEEEEEEvNT_6ParamsE,"ax",@progbits
	.align	128
.text._ZN7cutlass13device_kernelIN5flash19enable_sm80_to_sm89INS1_16FlashAttnFwdSm80INS1_25CollectiveMainloopFwdSm80ILi4ELi1ELb0EN4cute5tupleIJNS5_1CILi128EEENS7_ILi96EEENS7_ILi64EEEEEELi64ENS_10bfloat16_tEfNS_4arch4Sm80ELb0ELb1ELb0ELb0ELb1ELb0ELb1ELb0EEENS1_21CollectiveEpilogueFwdINS6_IJS8_SA_S9_EEENS6_IJNS7_ILi1EEESI_SI_EEESC_SE_Li128ELb0ELb1ELb0ELb0EEENS1_19SingleTileSchedulerILb0ELb0ELb1ELi128EEEEEEEEEvNT_6ParamsE:
        .type           _ZN7cutlass13device_kernelIN5flash19enable_sm80_to_sm89INS1_16FlashAttnFwdSm80INS1_25CollectiveMainloopFwdSm80ILi4ELi1ELb0EN4cute5tupleIJNS5_1CILi128EEENS7_ILi96EEENS7_ILi64EEEEEELi64ENS_10bfloat16_tEfNS_4arch4Sm80ELb0ELb1ELb0ELb0ELb1ELb0ELb1ELb0EEENS1_21CollectiveEpilogueFwdINS6_IJS8_SA_S9_EEENS6_IJNS7_ILi1EEESI_SI_EEESC_SE_Li128ELb0ELb1ELb0ELb0EEENS1_19SingleTileSchedulerILb0ELb0ELb1ELi128EEEEEEEEEvNT_6ParamsE,@function
        .size           _ZN7cutlass13device_kernelIN5flash19enable_sm80_to_sm89INS1_16FlashAttnFwdSm80INS1_25CollectiveMainloopFwdSm80ILi4ELi1ELb0EN4cute5tupleIJNS5_1CILi128EEENS7_ILi96EEENS7_ILi64EEEEEELi64ENS_10bfloat16_tEfNS_4arch4Sm80ELb0ELb1ELb0ELb0ELb1ELb0ELb1ELb0EEENS1_21CollectiveEpilogueFwdINS6_IJS8_SA_S9_EEENS6_IJNS7_ILi1EEESI_SI_EEESC_SE_Li128ELb0ELb1ELb0ELb0EEENS1_19SingleTileSchedulerILb0ELb0ELb1ELi128EEEEEEEEEvNT_6ParamsE,(.L_x_12 - _ZN7cutlass13device_kernelIN5flash19enable_sm80_to_sm89INS1_16FlashAttnFwdSm80INS1_25CollectiveMainloopFwdSm80ILi4ELi1ELb0EN4cute5tupleIJNS5_1CILi128EEENS7_ILi96EEENS7_ILi64EEEEEELi64ENS_10bfloat16_tEfNS_4arch4Sm80ELb0ELb1ELb0ELb0ELb1ELb0ELb1ELb0EEENS1_21CollectiveEpilogueFwdINS6_IJS8_SA_S9_EEENS6_IJNS7_ILi1EEESI_SI_EEESC_SE_Li128ELb0ELb1ELb0ELb0EEENS1_19SingleTileSchedulerILb0ELb0ELb1ELi128EEEEEEEEEvNT_6ParamsE)
        .other          _ZN7cutlass13device_kernelIN5flash19enable_sm80_to_sm89INS1_16FlashAttnFwdSm80INS1_25CollectiveMainloopFwdSm80ILi4ELi1ELb0EN4cute5tupleIJNS5_1CILi128EEENS7_ILi96EEENS7_ILi64EEEEEELi64ENS_10bfloat16_tEfNS_4arch4Sm80ELb0ELb1ELb0ELb0ELb1ELb0ELb1ELb0EEENS1_21CollectiveEpilogueFwdINS6_IJS8_SA_S9_EEENS6_IJNS7_ILi1EEESI_SI_EEESC_SE_Li128ELb0ELb1ELb0ELb0EEENS1_19SingleTileSchedulerILb0ELb0ELb1ELi128EEEEEEEEEvNT_6ParamsE,@"STO_CUDA_ENTRY STV_DEFAULT"
_ZN7cutlass13device_kernelIN5flash19enable_sm80_to_sm89INS1_16FlashAttnFwdSm80INS1_25CollectiveMainloopFwdSm80ILi4ELi1ELb0EN4cute5tupleIJNS5_1CILi128EEENS7_ILi96EEENS7_ILi64EEEEEELi64ENS_10bfloat16_tEfNS_4arch4Sm80ELb0ELb1ELb0ELb0ELb1ELb0ELb1ELb0EEENS1_21CollectiveEpilogueFwdINS6_IJS8_SA_S9_EEENS6_IJNS7_ILi1EEESI_SI_EEESC_SE_Li128ELb0ELb1ELb0ELb0EEENS1_19SingleTileSchedulerILb0ELb0ELb1ELi128EEEEEEEEEvNT_6ParamsE:
[----:B------:R-:W-:Y:S01]  /*0000*/  LDC R1, c[0x0][0x37c] ;  /* 0x0000df00ff017b82 */ /* 0x000fe20000000800 */
[----:B------:R-:W-:Y:S05]  /*0010*/  EXIT ;  /* 0x000000000000794d */ /* 0x000fea0003800000 */
.L_x_3:
        /* <DEDUP_REMOVED lines=14> */
.L_x_12:


//--------------------- .text._ZN7cutlass13device_kernelIN5flash19enable_sm80_to_sm89INS1_16FlashAttnFwdSm80INS1_25CollectiveMainloopFwdSm80ILi4ELi1ELb0EN4cute5tupleIJNS5_1CILi128EEENS7_ILi96EEENS7_ILi64EEEEEELi64ENS_10bfloat16_tEfNS_4arch4Sm80ELb0ELb1ELb0ELb1ELb1ELb0ELb1ELb0EEENS1_21CollectiveEpilogueFwdINS6_IJS8_SA_S9_EEENS6_IJNS7_ILi1EEESI_SI_EEESC_SE_Li128ELb1ELb1ELb0ELb0EEENS1_19SingleTileSchedulerILb1ELb0ELb1ELi128EEEEEEEEEvNT_6ParamsE --------------------------
	.section	.text._ZN7cutlass13device_kernelIN5flash19enable_sm80_to_sm89INS1_16FlashAttnFwdSm80INS1_25CollectiveMainloopFwdSm80ILi4ELi1ELb0EN4cute5tupleIJNS5_1CILi128EEENS7_ILi96EEENS7_ILi64EEEEEELi64ENS_10bfloat16_tEfNS_4arch4Sm80ELb0ELb1ELb0ELb1ELb1ELb0ELb1ELb0EEENS1_21CollectiveEpilogueFwdINS6_IJS8_SA_S9_EEENS6_IJNS7_ILi1EEESI_SI_EEESC_SE_Li128ELb1ELb1ELb0ELb0EEENS1_19SingleTileSchedulerILb1ELb0ELb1ELi128EEEEEEEEEvNT_6ParamsE,"ax",@progbits
	.align	128
.text._ZN7cutlass13device_kernelIN5flash19enable_sm80_to_sm89INS1_16FlashAttnFwdSm80INS1_25CollectiveMainloopFwdSm80ILi4ELi1ELb0EN4cute5tupleIJNS5_1CILi128EEENS7_ILi96EEENS7_ILi64EEEEEELi64ENS_10bfloat16_tEfNS_4arch4Sm80ELb0ELb1ELb0ELb1ELb1ELb0ELb1ELb0EEENS1_21CollectiveEpilogueFwdINS6_IJS8_SA_S9_EEENS6_IJNS7_ILi1EEESI_SI_EEESC_SE_Li128ELb1ELb1ELb0ELb0EEENS1_19SingleTileSchedulerILb1ELb0ELb1ELi128EEEEEEEEEvNT_6ParamsE:
        .type           _ZN7cutlass13device_kernelIN5flash19enable_sm80_to_sm89INS1_16FlashAttnFwdSm80INS1_25CollectiveMainloopFwdSm80ILi4ELi1ELb0EN4cute5tupleIJNS5_1CILi128EEENS7_ILi96EEENS7_ILi64EEEEEELi64ENS_10bfloat16_tEfNS_4arch4Sm80ELb0ELb1ELb0ELb1ELb1ELb0ELb1ELb0EEENS1_21CollectiveEpilogueFwdINS6_IJS8_SA_S9_EEENS6_IJNS7_ILi1EEESI_SI_EEESC_SE_Li128ELb1ELb1ELb0ELb0EEENS1_19SingleTileSchedulerILb1ELb0ELb1ELi128EEEEEEEEEvNT_6ParamsE,@function
        .size           _ZN7cutlass13device_kernelIN5flash19enable_sm80_to_sm89INS1_16FlashAttnFwdSm80INS1_25CollectiveMainloopFwdSm80ILi4ELi1ELb0EN4cute5tupleIJNS5_1CILi128EEENS7_ILi96EEENS7_ILi64EEEEEELi64ENS_10bfloat16_tEfNS_4arch4Sm80ELb0ELb1ELb0ELb1ELb1ELb0ELb1ELb0EEENS1_21CollectiveEpilogueFwdINS6_IJS8_SA_S9_EEENS6_IJNS7_ILi1EEESI_SI_EEESC_SE_Li128ELb1ELb1ELb0ELb0EEENS1_19SingleTileSchedulerILb1ELb0ELb1ELi128EEEEEEEEEvNT_6ParamsE,(.L_x_13 - _ZN7cutlass13device_kernelIN5flash19enable_sm80_to_sm89INS1_16FlashAttnFwdSm80INS1_25CollectiveMainloopFwdSm80ILi4ELi1ELb0EN4cute5tupleIJNS5_1CILi128EEENS7_ILi96EEENS7_ILi64EEEEEELi64ENS_10bfloat16_tEfNS_4arch4Sm80ELb0ELb1ELb0ELb1ELb1ELb0ELb1ELb0EEENS1_21CollectiveEpilogueFwdINS6_IJS8_SA_S9_EEENS6_IJNS7_ILi1EEESI_SI_EEESC_SE_Li128ELb1ELb1ELb0ELb0EEENS1_19SingleTileSchedulerILb1ELb0ELb1ELi128EEEEEEEEEvNT_6ParamsE)
        .other          _ZN7cutlass13device_kernelIN5flash19enable_sm80_to_sm89INS1_16FlashAttnFwdSm80INS1_25CollectiveMainloopFwdSm80ILi4ELi1ELb0EN4cute5tupleIJNS5_1CILi128EEENS7_ILi96EEENS7_ILi64EEEEEELi64ENS_10bfloat16_tEfNS_4arch4Sm80ELb0ELb1ELb0ELb1ELb1ELb0ELb1ELb0EEENS1_21CollectiveEpilogueFwdINS6_IJS8_SA_S9_EEENS6_IJNS7_ILi1EEESI_SI_EEESC_SE_Li128ELb1ELb1ELb0ELb0EEENS1_19SingleTileSchedulerILb1ELb0ELb1ELi128EEEEEEEEEvNT_6ParamsE,@"STO_CUDA_ENTRY STV_DEFAULT"
_ZN7cutlass13device_kernelIN5flash19enable_sm80_to_sm89INS1_16FlashAttnFwdSm80INS1_25CollectiveMainloopFwdSm80ILi4ELi1ELb0EN4cute5tupleIJNS5_1CILi128EEENS7_ILi96EEENS7_ILi64EEEEEELi64ENS_10bfloat16_tEfNS_4arch4Sm80ELb0ELb1ELb0ELb1ELb1ELb0ELb1ELb0EEENS1_21CollectiveEpilogueFwdINS6_IJS8_SA_S9_EEENS6_IJNS7_ILi1EEESI_SI_EEESC_SE_Li128ELb1ELb1ELb0ELb0EEENS1_19SingleTileSchedulerILb1ELb0ELb1ELi128EEEEEEEEEvNT_6ParamsE:
[----:B------:R-:W-:Y:S01]  /*0000*/  LDC R1, c[0x0][0x37c] ;  /* 0x0000df00ff017b82 */ /* 0x000fe20000000800 */
[----:B------:R-:W-:Y:S05]  /*0010*/  EXIT ;  /* 0x000000000000794d */ /* 0x000fea0003800000 */
.L_x_4:
        /* <DEDUP_REMOVED lines=14> */
.L_x_13:


//--------------------- .text._ZN7cutlass13device_kernelIN5flash19enable_sm80_to_sm89INS1_16FlashAttnFwdSm80INS1_25CollectiveMainloopFwdSm80ILi4ELi1ELb0EN4cute5tupleIJNS5_1CILi128EEENS7_ILi96EEENS7_ILi64EEEEEELi64ENS_10bfloat16_tEfNS_4arch4Sm80ELb0ELb1ELb0ELb1ELb1ELb1ELb1ELb0EEENS1_21CollectiveEpilogueFwdINS6_IJS8_SA_S9_EEENS6_IJNS7_ILi1EEESI_SI_EEESC_SE_Li128ELb1ELb1ELb0ELb0EEENS1_19SingleTileSchedulerILb1ELb0ELb1ELi128EEEEEEEEEvNT_6ParamsE --------------------------
	.section	.text._ZN7cutlass13device_kernelIN5flash19enable_sm80_to_sm89INS1_16FlashAttnFwdSm80INS1_25CollectiveMainloopFwdSm80ILi4ELi1ELb0EN4cute5tupleIJNS5_1CILi128EEENS7_ILi96EEENS7_ILi64EEEEEELi64ENS_10bfloat16_tEfNS_4arch4Sm80ELb0ELb1ELb0ELb1ELb1ELb1ELb1ELb0EEENS1_21CollectiveEpilogueFwdINS6_IJS8_SA_S9_EEENS6_IJNS7_ILi1EEESI_SI_EEESC_SE_Li128ELb1ELb1ELb0ELb0EEENS1_19SingleTileSchedulerILb1ELb0ELb1ELi128EEEEEEEEEvNT_6ParamsE,"ax",@progbits
	.align	128
.text._ZN7cutlass13device_kernelIN5flash19enable_sm80_to_sm89INS1_16FlashAttnFwdSm80INS1_25CollectiveMainloopFwdSm80ILi4ELi1ELb0EN4cute5tupleIJNS5_1CILi128EEENS7_ILi96EEENS7_ILi64EEEEEELi64ENS_10bfloat16_tEfNS_4arch4Sm80ELb0ELb1ELb0ELb1ELb1ELb1ELb1ELb0EEENS1_21CollectiveEpilogueFwdINS6_IJS8_SA_S9_EEENS6_IJNS7_ILi1EEESI_SI_EEESC_SE_Li128ELb1ELb1ELb0ELb0EEENS1_19SingleTileSchedulerILb1ELb0ELb1ELi128EEEEEEEEEvNT_6ParamsE:
        .type           _ZN7cutlass13device_kernelIN5flash19enable_sm80_to_sm89INS1_16FlashAttnFwdSm80INS1_25CollectiveMainloopFwdSm80ILi4ELi1ELb0EN4cute5tupleIJNS5_1CILi128EEENS7_ILi96EEENS7_ILi64EEEEEELi64ENS_10bfloat16_tEfNS_4arch4Sm80ELb0ELb1ELb0ELb1ELb1ELb1ELb1ELb0EEENS1_21CollectiveEpilogueFwdINS6_IJS8_SA_S9_EEENS6_IJNS7_ILi1EEESI_SI_EEESC_SE_Li128ELb1ELb1ELb0ELb0EEENS1_19SingleTileSchedulerILb1ELb0ELb1ELi128EEEEEEEEEvNT_6ParamsE,@function
        .size           _ZN7cutlass13device_kernelIN5flash19enable_sm80_to_sm89INS1_16FlashAttnFwdSm80INS1_25CollectiveMainloopFwdSm80ILi4ELi1ELb0EN4cute5tupleIJNS5_1CILi128EEENS7_ILi96EEENS7_ILi64EEEEEELi64ENS_10bfloat16_tEfNS_4arch4Sm80ELb0ELb1ELb0ELb1ELb1ELb1ELb1ELb0EEENS1_21CollectiveEpilogueFwdINS6_IJS8_SA_S9_EEENS6_IJNS7_ILi1EEESI_SI_EEESC_SE_Li128ELb1ELb1ELb0ELb0EEENS1_19SingleTileSchedulerILb1ELb0ELb1ELi128EEEEEEEEEvNT_6ParamsE,(.L_x_14 - _ZN7cutlass13device_kernelIN5flash19enable_sm80_to_sm89INS1_16FlashAttnFwdSm80INS1_25CollectiveMainloopFwdSm80ILi4ELi1ELb0EN4cute5tupleIJNS5_1CILi128EEENS7_ILi96EEENS7_ILi64EEEEEELi64ENS_10bfloat16_tEfNS_4arch4Sm80ELb0ELb1ELb0ELb1ELb1ELb1ELb1ELb0EEENS1_21CollectiveEpilogueFwdINS6_IJS8_SA_S9_EEENS6_IJNS7_ILi1EEESI_SI_EEESC_SE_Li128ELb1ELb1ELb0ELb0EEENS1_19SingleTileSchedulerILb1ELb0ELb1ELi128EEEEEEEEEvNT_6ParamsE)
        .other          _ZN7cutlass13device_kernelIN5flash19enable_sm80_to_sm89INS1_16FlashAttnFwdSm80INS1_25CollectiveMainloopFwdSm80ILi4ELi1ELb0EN4cute5tupleIJNS5_1CILi128EEENS7_ILi96EEENS7_ILi64EEEEEELi64ENS_10bfloat16_tEfNS_4arch4Sm80ELb0ELb1ELb0ELb1ELb1ELb1ELb1ELb0EEENS1_21CollectiveEpilogueFwdINS6_IJS8_SA_S9_EEENS6_IJNS7_ILi1EEESI_SI_EEESC_SE_Li128ELb1ELb1ELb0ELb0EEENS1_19SingleTileSchedulerILb1ELb0ELb1ELi128EEEEEEEEEvNT_6ParamsE,@"STO_CUDA_ENTRY STV_DEFAULT"
_ZN7cutlass13device_kernelIN5flash19enable_sm80_to_sm89INS1_16FlashAttnFwdSm80INS1_25CollectiveMainloopFwdSm80ILi4ELi1ELb0EN4cute5tupleIJNS5_1CILi128EEENS7_ILi96EEENS7_ILi64EEEEEELi64ENS_10bfloat16_tEfNS_4arch4Sm80ELb0ELb1ELb0ELb1ELb1ELb1ELb1ELb0EEENS1_21CollectiveEpilogueFwdINS6_IJS8_SA_S9_EEENS6_IJNS7_ILi1EEESI_SI_EEESC_SE_Li128ELb1ELb1ELb0ELb0EEENS1_19SingleTileSchedulerILb1ELb0ELb1ELi128EEEEEEEEEvNT_6ParamsE:
[----:B------:R-:W-:Y:S01]  /*0000*/  LDC R1, c[0x0][0x37c] ;  /* 0x0000df00ff017b82 */ /* 0x000fe20000000800 */
[----:B------:R-:W-:Y:S05]  /*0010*/  EXIT ;  /* 0x000000000000794d */ /* 0x000fea0003800000 */
.L_x_5:
        /* <DEDUP_REMOVED lines=14> */
.L_x_14:


//--------------------- .text._ZN7cutlass13device_kernelIN5flash19enable_sm80_to_sm89INS1_16FlashAttnFwdSm80INS1_25CollectiveMainloopFwdSm80ILi4ELi1ELb0EN4cute5tupleIJNS5_1CILi128EEENS7_ILi112EEENS7_ILi64EEEEEELi64ENS_10bfloat16_tEfNS_4arch4Sm80ELb1ELb0ELb0ELb0ELb1ELb0ELb1ELb0EEENS1_21CollectiveEpilogueFwdINS6_IJS8_SA_S9_EEENS6_IJNS7_ILi1EEESI_SI_EEESC_SE_Li128ELb0ELb1ELb0ELb0EEENS1_30DynamicPersistentTileSchedulerILi128ELi128ELb0ELb1ELb0EEEEEEEEEvNT_6ParamsE --------------------------
	.section	.text._ZN7cutlass13device_kernelIN5flash19enable_sm80_to_sm89INS1_16FlashAttnFwdSm80INS1_25CollectiveMainloopFwdSm80ILi4ELi1ELb0EN4cute5tupleIJNS5_1CILi128EEENS7_ILi112EEENS7_ILi64EEEEEELi64ENS_10bfloat16_tEfNS_4arch4Sm80ELb1ELb0ELb0ELb0ELb1ELb0ELb1ELb0EEENS1_21CollectiveEpilogueFwdINS6_IJS8_SA_S9_EEENS6_IJNS7_ILi1EEESI_SI_EEESC_SE_Li128ELb0ELb1ELb0ELb0EEENS1_30DynamicPersistentTileSchedulerILi128ELi128ELb0ELb1ELb0EEEEEEEEEvNT_6ParamsE,"ax",@progbits
	.align	128
.text._ZN7cutlass13device_kernelIN5flash19enable_sm80_to_sm89INS1_16FlashAttnFwdSm80INS1_25CollectiveMainloopFwdSm80ILi4ELi1ELb0EN4cute5tupleIJNS5_1CILi128EEENS7_ILi112EEENS7_ILi64EEEEEELi64ENS_10bfloat16_tEfNS_4arch4Sm80ELb1ELb0ELb0ELb0ELb1ELb0ELb1ELb0EEENS1_21CollectiveEpilogueFwdINS6_IJS8_SA_S9_EEENS6_IJNS7_ILi1EEESI_SI_EEESC_SE_Li128ELb0ELb1ELb0ELb0EEENS1_30DynamicPersistentTileSchedulerILi128ELi128ELb0ELb1ELb0EEEEEEEEEvNT_6ParamsE:
        .type           _ZN7cutlass13device_kernelIN5flash19enable_sm80_to_sm89INS1_16FlashAttnFwdSm80INS1_25CollectiveMainloopFwdSm80ILi4ELi1ELb0EN4cute5tupleIJNS5_1CILi128EEENS7_ILi112EEENS7_ILi64EEEEEELi64ENS_10bfloat16_tEfNS_4arch4Sm80ELb1ELb0ELb0ELb0ELb1ELb0ELb1ELb0EEENS1_21CollectiveEpilogueFwdINS6_IJS8_SA_S9_EEENS6_IJNS7_ILi1EEESI_SI_EEESC_SE_Li128ELb0ELb1ELb0ELb0EEENS1_30DynamicPersistentTileSchedulerILi128ELi128ELb0ELb1ELb0EEEEEEEEEvNT_6ParamsE,@function
        .size           _ZN7cutlass13device_kernelIN5flash19enable_sm80_to_sm89INS1_16FlashAttnFwdSm80INS1_25CollectiveMainloopFwdSm80ILi4ELi1ELb0EN4cute5tupleIJNS5_1CILi128EEENS7_ILi112EEENS7_ILi64EEEEEELi64ENS_10bfloat16_tEfNS_4arch4Sm80ELb1ELb0ELb0ELb0ELb1ELb0ELb1ELb0EEENS1_21CollectiveEpilogueFwdINS6_IJS8_SA_S9_EEENS6_IJNS7_ILi1EEESI_SI_EEESC_SE_Li128ELb0ELb1ELb0ELb0EEENS1_30DynamicPersistentTileSchedulerILi128ELi128ELb0ELb1ELb0EEEEEEEEEvNT_6ParamsE,(.L_x_15 - _ZN7cutlass13device_kernelIN5flash19enable_sm80_to_sm89INS1_16FlashAttnFwdSm80INS1_25CollectiveMainloopFwdSm80ILi4ELi1ELb0EN4cute5tupleIJNS5_1CILi128EEENS7_ILi112EEENS7_ILi64EEEEEELi64ENS_10bfloat16_tEfNS_4arch4Sm80ELb1ELb0ELb0ELb0ELb1ELb0ELb1ELb0EEENS1_21CollectiveEpilogueFwdINS6_IJS8_SA_S9_EEENS6_IJNS7_ILi1EEESI_SI_EEESC_SE_Li128ELb0ELb1ELb0ELb0EEENS1_30DynamicPersistentTileSchedulerILi128ELi128ELb0ELb1ELb0EEEEEEEEEvNT_6ParamsE)
        .other          _ZN7cutlass13device_kernelIN5flash19enable_sm80_to_sm89INS1_16FlashAttnFwdSm80INS1_25CollectiveMainloopFwdSm80ILi4ELi1ELb0EN4cute5tupleIJNS5_1CILi128EEENS7_ILi112EEENS7_ILi64EEEEEELi64ENS_10bfloat16_tEfNS_4arch4Sm80ELb1ELb0ELb0ELb0ELb1ELb0ELb1ELb0EEENS1_21CollectiveEpilogueFwdINS6_IJS8_SA_S9_EEENS6_IJNS7_ILi1EEESI_SI_EEESC_SE_Li128ELb0ELb1ELb0ELb0EEENS1_30DynamicPersistentTileSchedulerILi128ELi128ELb0ELb1ELb0EEEEEEEEEvNT_6ParamsE,@"STO_CUDA_ENTRY STV_DEFAULT"
_ZN7cutlass13device_kernelIN5flash19enable_sm80_to_sm89INS1_16FlashAttnFwdSm80INS1_25CollectiveMainloopFwdSm80ILi4ELi1ELb0EN4cute5tupleIJNS5_1CILi128EEENS7_ILi112EEENS7_ILi64EEEEEELi64ENS_10bfloat16_tEfNS_4arch4Sm80ELb1ELb0ELb0ELb0ELb1ELb0ELb1ELb0EEENS1_21CollectiveEpilogueFwdINS6_IJS8_SA_S9_EEENS6_IJNS7_ILi1EEESI_SI_EEESC_SE_Li128ELb0ELb1ELb0ELb0EEENS1_30DynamicPersistentTileSchedulerILi128ELi128ELb0ELb1ELb0EEEEEEEEEvNT_6ParamsE:
[----:B------:R-:W-:Y:S01]  /*0000*/  LDC R1, c[0x0][0x37c] ;  /* 0x0000df00ff017b82 */ /* 0x000fe20000000800 */
[----:B------:R-:W-:Y:S05]  /*0010*/  EXIT ;  /* 0x000000000000794d */ /* 0x000fea0003800000 */
.L_x_6:
        /* <DEDUP_REMOVED lines=14> */
.L_x_15:


//--------------------- .text._ZN7cutlass13device_kernelIN5flash19enable_sm80_to_sm89INS1_16FlashAttnFwdSm80INS1_25CollectiveMainloopFwdSm80ILi4ELi1ELb0EN4cute5tupleIJNS5_1CILi128EEENS7_ILi112EEENS7_ILi64EEEEEELi64ENS_10bfloat16_tEfNS_4arch4Sm80ELb1ELb0ELb0ELb1ELb1ELb0ELb1ELb0EEENS1_21CollectiveEpilogueFwdINS6_IJS8_SA_S9_EEENS6_IJNS7_ILi1EEESI_SI_EEESC_SE_Li128ELb1ELb1ELb0ELb0EEENS1_19SingleTileSchedulerILb1ELb0ELb1ELi128EEEEEEEEEvNT_6ParamsE --------------------------
	.section	.text._ZN7cutlass13device_kernelIN5flash19enable_sm80_to_sm89INS1_16FlashAttnFwdSm80INS1_25CollectiveMainloopFwdSm80ILi4ELi1ELb0EN4cute5tupleIJNS5_1CILi128EEENS7_ILi112EEENS7_ILi64EEEEEELi64ENS_10bfloat16_tEfNS_4arch4Sm80ELb1ELb0ELb0ELb1ELb1ELb0ELb1ELb0EEENS1_21CollectiveEpilogueFwdINS6_IJS8_SA_S9_EEENS6_IJNS7_ILi1EEESI_SI_EEESC_SE_Li128ELb1ELb1ELb0ELb0EEENS1_19SingleTileSchedulerILb1ELb0ELb1ELi128EEEEEEEEEvNT_6ParamsE,"ax",@progbits
	.align	128
.text._ZN7cutlass13device_kernelIN5flash19enable_sm80_to_sm89INS1_16FlashAttnFwdSm80INS1_25CollectiveMainloopFwdSm80ILi4ELi1ELb0EN4cute5tupleIJNS5_1CILi128EEENS7_ILi112EEENS7_ILi64EEEEEELi64ENS_10bfloat16_tEfNS_4arch4Sm80ELb1ELb0ELb0ELb1ELb1ELb0ELb1ELb0EEENS1_21CollectiveEpilogueFwdINS6_IJS8_SA_S9_EEENS6_IJNS7_ILi1EEESI_SI_EEESC_SE_Li128ELb1ELb1ELb0ELb0EEENS1_19SingleTileSchedulerILb1ELb0ELb1ELi128EEEEEEEEEvNT_6ParamsE:
        .type           _ZN7cutlass13device_kernelIN5flash19enable_sm80_to_sm89INS1_16FlashAttnFwdSm80INS1_25CollectiveMainloopFwdSm80ILi4ELi1ELb0EN4cute5tupleIJNS5_1CILi128EEENS7_ILi112EEENS7_ILi64EEEEEELi64ENS_10bfloat16_tEfNS_4arch4Sm80ELb1ELb0ELb0ELb1ELb1ELb0ELb1ELb0EEENS1_21CollectiveEpilogueFwdINS6_IJS8_SA_S9_EEENS6_IJNS7_ILi1EEESI_SI_EEESC_SE_Li128ELb1ELb1ELb0ELb0EEENS1_19SingleTileSchedulerILb1ELb0ELb1ELi128EEEEEEEEEvNT_6ParamsE,@function
        .size           _ZN7cutlass13device_kernelIN5flash19enable_sm80_to_sm89INS1_16FlashAttnFwdSm80INS1_25CollectiveMainloopFwdSm80ILi4ELi1ELb0EN4cute5tupleIJNS5_1CILi128EEENS7_ILi112EEENS7_ILi64EEEEEELi64ENS_10bfloat16_tEfNS_4arch4Sm80ELb1ELb0ELb0ELb1ELb1ELb0ELb1ELb0EEENS1_21CollectiveEpilogueFwdINS6_IJS8_SA_S9_EEENS6_IJNS7_ILi1EEESI_SI_EEESC_SE_Li128ELb1ELb1ELb0ELb0EEENS1_19SingleTileSchedulerILb1ELb0ELb1ELi128EEEEEEEEEvNT_6ParamsE,(.L_x_16 - _ZN7cutlass13device_kernelIN5flash19enable_sm80_to_sm89INS1_16FlashAttnFwdSm80INS1_25CollectiveMainloopFwdSm80ILi4ELi1ELb0EN4cute5tupleIJNS5_1CILi128EEENS7_ILi112EEENS7_ILi64EEEEEELi64ENS_10bfloat16_tEfNS_4arch4Sm80ELb1ELb0ELb0ELb1ELb1ELb0ELb1ELb0EEENS1_21CollectiveEpilogueFwdINS6_IJS8_SA_S9_EEENS6_IJNS7_ILi1EEESI_SI_EEESC_SE_Li128ELb1ELb1ELb0ELb0EEENS1_19SingleTileSchedulerILb1ELb0ELb1ELi128EEEEEEEEEvNT_6ParamsE)
        .other          _ZN7cutlass13device_kernelIN5flash19enable_sm80_to_sm89INS1_16FlashAttnFwdSm80INS1_25CollectiveMainloopFwdSm80ILi4ELi1ELb0EN4cute5tupleIJNS5_1CILi128EEENS7_ILi112EEENS7_ILi64EEEEEELi64ENS_10bfloat16_tEfNS_4arch4Sm80ELb1ELb0ELb0ELb1ELb1ELb0ELb1ELb0EEENS1_21CollectiveEpilogueFwdINS6_IJS8_SA_S9_EEENS6_IJNS7_ILi1EEESI_SI_EEESC_SE_Li128ELb1ELb1ELb0ELb0EEENS1_19SingleTileSchedulerILb1ELb0ELb1ELi128EEEEEEEEEvNT_6ParamsE,@"STO_CUDA_ENTRY STV_DEFAULT"
_ZN7cutlass13device_kernelIN5flash19enable_sm80_to_sm89INS1_16FlashAttnFwdSm80INS1_25CollectiveMainloopFwdSm80ILi4ELi1ELb0EN4cute5tupleIJNS5_1CILi128EEENS7_ILi112EEENS7_ILi64EEEEEELi64ENS_10bfloat16_tEfNS_4arch4Sm80ELb1ELb0ELb0ELb1ELb1ELb0ELb1ELb0EEENS1_21CollectiveEpilogueFwdINS6_IJS8_SA_S9_EEENS6_IJNS7_ILi1EEESI_SI_EEESC_SE_Li128ELb1ELb1ELb0ELb0EEENS1_19SingleTileSchedulerILb1ELb0ELb1ELi128EEEEEEEEEvNT_6ParamsE:
[----:B------:R-:W-:Y:S01]  /*0000*/  LDC R1, c[0x0][0x37c] ;  /* 0x0000df00ff017b82 */ /* 0x000fe20000000800 */
[----:B------:R-:W-:Y:S05]  /*0010*/  EXIT ;  /* 0x000000000000794d */ /* 0x000fea0003800000 */
.L_x_7:
        /* <DEDUP_REMOVED lines=14> */
.L_x_16:


//--------------------- .text._ZN7cutlass13device_kernelIN5flash19enable_sm80_to_sm89INS1_16FlashAttnFwdSm80INS1_25CollectiveMainloopFwdSm80ILi4ELi1ELb0EN4cute5tupleIJNS5_1CILi128EEENS7_ILi112EEENS7_ILi64EEEEEELi64ENS_10bfloat16_tEfNS_4arch4Sm80ELb1ELb0ELb0ELb1ELb1ELb1ELb1ELb0EEENS1_21CollectiveEpilogueFwdINS6_IJS8_SA_S9_EEENS6_IJNS7_ILi1EEESI_SI_EEESC_SE_Li128ELb1ELb1ELb0ELb0EEENS1_19SingleTileSchedulerILb1ELb0ELb1ELi128EEEEEEEEEvNT_6ParamsE --------------------------
	.section	.text._ZN7cutlass13device_kernelIN5flash19enable_sm80_to_sm89INS1_16FlashAttnFwdSm80INS1_25CollectiveMainloopFwdSm80ILi4ELi1ELb0EN4cute5tupleIJNS5_1CILi128EEENS7_ILi112EEENS7_ILi64EEEEEELi64ENS_10bfloat16_tEfNS_4arch4Sm80ELb1ELb0ELb0ELb1ELb1ELb1ELb1ELb0EEENS1_21CollectiveEpilogueFwdINS6_IJS8_SA_S9_EEENS6_IJNS7_ILi1EEESI_SI_EEESC_SE_Li128ELb1ELb1ELb0ELb0EEENS1_19SingleTileSchedulerILb1ELb0ELb1ELi128EEEEEEEEEvNT_6ParamsE,"ax",@progbits
	.align	128
.text._ZN7cutlass13device_kernelIN5flash19enable_sm80_to_sm89INS1_16FlashAttnFwdSm80INS1_25CollectiveMainloopFwdSm80ILi4ELi1ELb0EN4cute5tupleIJNS5_1CILi128EEENS7_ILi112EEENS7_ILi64EEEEEELi64ENS_10bfloat16_tEfNS_4arch4Sm80ELb1ELb0ELb0ELb1ELb1ELb1ELb1ELb0EEENS1_21CollectiveEpilogueFwdINS6_IJS8_SA_S9_EEENS6_IJNS7_ILi1EEESI_SI_EEESC_SE_Li128ELb1ELb1ELb0ELb0EEENS1_19SingleTileSchedulerILb1ELb0ELb1ELi128EEEEEEEEEvNT_6ParamsE:
        .type           _ZN7cutlass13device_kernelIN5flash19enable_sm80_to_sm89INS1_16FlashAttnFwdSm80INS1_25CollectiveMainloopFwdSm80ILi4ELi1ELb0EN4cute5tupleIJNS5_1CILi128EEENS7_ILi112EEENS7_ILi64EEEEEELi64ENS_10bfloat16_tEfNS_4arch4Sm80ELb1ELb0ELb0ELb1ELb1ELb1ELb1ELb0EEENS1_21CollectiveEpilogueFwdINS6_IJS8_SA_S9_EEENS6_IJNS7_ILi1EEESI_SI_EEESC_SE_Li128ELb1ELb1ELb0ELb0EEENS1_19SingleTileSchedulerILb1ELb0ELb1ELi128EEEEEEEEEvNT_6ParamsE,@function
        .size           _ZN7cutlass13device_kernelIN5flash19enable_sm80_to_sm89INS1_16FlashAttnFwdSm80INS1_25CollectiveMainloopFwdSm80ILi4ELi1ELb0EN4cute5tupleIJNS5_1CILi128EEENS7_ILi112EEENS7_ILi64EEEEEELi64ENS_10bfloat16_tEfNS_4arch4Sm80ELb1ELb0ELb0ELb1ELb1ELb1ELb1ELb0EEENS1_21CollectiveEpilogueFwdINS6_IJS8_SA_S9_EEENS6_IJNS7_ILi1EEESI_SI_EEESC_SE_Li128ELb1ELb1ELb0ELb0EEENS1_19SingleTileSchedulerILb1ELb0ELb1ELi128EEEEEEEEEvNT_6ParamsE,(.L_x_17 - _ZN7cutlass13device_kernelIN5flash19enable_sm80_to_sm89INS1_16FlashAttnFwdSm80INS1_25CollectiveMainloopFwdSm80ILi4ELi1ELb0EN4cute5tupleIJNS5_1CILi128EEENS7_ILi112EEENS7_ILi64EEEEEELi64ENS_10bfloat16_tEfNS_4arch4Sm80ELb1ELb0ELb0ELb1ELb1ELb1ELb1ELb0EEENS1_21CollectiveEpilogueFwdINS6_IJS8_SA_S9_EEENS6_IJNS7_ILi1EEESI_SI_EEESC_SE_Li128ELb1ELb1ELb0ELb0EEENS1_19SingleTileSchedulerILb1ELb0ELb1ELi128EEEEEEEEEvNT_6ParamsE)
        .other          _ZN7cutlass13device_kernelIN5flash19enable_sm80_to_sm89INS1_16FlashAttnFwdSm80INS1_25CollectiveMainloopFwdSm80ILi4ELi1ELb0EN4cute5tupleIJNS5_1CILi128EEENS7_ILi112EEENS7_ILi64EEEEEELi64ENS_10bfloat16_tEfNS_4arch4Sm80ELb1ELb0ELb0ELb1ELb1ELb1ELb1ELb0EEENS1_21CollectiveEpilogueFwdINS6_IJS8_SA_S9_EEENS6_IJNS7_ILi1EEESI_SI_EEESC_SE_Li128ELb1ELb1ELb0ELb0EEENS1_19SingleTileSchedulerILb1ELb0ELb1ELi128EEEEEEEEEvNT_6ParamsE,@"STO_CUDA_ENTRY STV_DEFAULT"
_ZN7cutlass13device_kernelIN5flash19enable_sm80_to_sm89INS1_16FlashAttnFwdSm80INS1_25CollectiveMainloopFwdSm80ILi4ELi1ELb0EN4cute5tupleIJNS5_1CILi128EEENS7_ILi112EEENS7_ILi64EEEEEELi64ENS_10bfloat16_tEfNS_4arch4Sm80ELb1ELb0ELb0ELb1ELb1ELb1ELb1ELb0EEENS1_21CollectiveEpilogueFwdINS6_IJS8_SA_S9_EEENS6_IJNS7_ILi1EEESI_SI_EEESC_SE_Li128ELb1ELb1ELb0ELb0EEENS1_19SingleTileSchedulerILb1ELb0ELb1ELi128EEEEEEEEEvNT_6ParamsE:
[----:B------:R-:W-:Y:S01]  /*0000*/  LDC R1, c[0x0][0x37c] ;  /* 0x0000df00ff017b82 */ /* 0x000fe20000000800 */
[----:B------:R-:W-:Y:S05]  /*0010*/  EXIT ;  /* 0x000000000000794d */ /* 0x000fea0003800000 */
.L_x_8:
        /* <DEDUP_REMOVED lines=14> */
.L_x_17:


//--------------------- .nv.shared.reserved.0     --------------------------
	.section	.nv.shared.reserved.0,"aw",@nobits
	.weak		__nv_reservedSMEM_offset_0_alias
	.size		__nv_reservedSMEM_offset_0_alias, 0, 64
	.other		__nv_reservedSMEM_offset_0_alias,@"STO_CUDA_RESERVED_SHARED STV_DEFAULT"
__nv_reservedSMEM_offset_0_alias:
	.zero		0
	.zero		64


//--------------------- .nv.global                --------------------------
	.section	.nv.global,"aw",@nobits
.nv.global:
	.type		_ZN71_INTERNAL_decf364e_35_flash_fwd_hdim64_bf16_paged_sm80_cu_a6473388_34514cute1_E,@object
	.size		_ZN71_INTERNAL_decf364e_35_flash_fwd_hdim64_bf16_paged_sm80_cu_a6473388_34514cute1_E,(_ZN71_INTERNAL_decf364e_35_flash_fwd_hdim64_bf16_paged_sm80_cu_a6473388_34514cuda3std3__45__cpo6cbeginE - _ZN71_INTERNAL_decf364e_35_flash_fwd_hdim64_bf16_paged_sm80_cu_a6473388_34514cute1_E)
_ZN71_INTERNAL_decf364e_35_flash_fwd_hdim64_bf16_paged_sm80_cu_a6473388_34514cute1_E:
	.zero		1
	.type		_ZN71_INTERNAL_decf364e_35_flash_fwd_hdim64_bf16_paged_sm80_cu_a6473388_34514cuda3std3__45__cpo6cbeginE,@object
	.size		_ZN71_INTERNAL_decf364e_35_flash_fwd_hdim64_bf16_paged_sm80_cu_a6473388_34514cuda3std3__45__cpo6cbeginE,(_ZN71_INTERNAL_decf364e_35_flash_fwd_hdim64_bf16_paged_sm80_cu_a6473388_34514cuda3std3__48in_placeE - _ZN71_INTERNAL_decf364e_35_flash_fwd_hdim64_bf16_paged_sm80_cu_a6473388_34514cuda3std3__45__cpo6cbeginE)
_ZN71_INTERNAL_decf364e_35_flash_fwd_hdim64_bf16_paged_sm80_cu_a6473388_34514cuda3std3__45__cpo6cbeginE:
	.zero		1
	.type		_ZN71_INTERNAL_decf364e_35_flash_fwd_hdim64_bf16_paged_sm80_cu_a6473388_34514cuda3std3__48in_placeE,@object
	.size		_ZN71_INTERNAL_decf364e_35_flash_fwd_hdim64_bf16_paged_sm80_cu_a6473388_34514cuda3std3__48in_placeE,(_ZN71_INTERNAL_decf364e_35_flash_fwd_hdim64_bf16_paged_sm80_cu_a6473388_34514cuda3std6ranges3__45__cpo9iter_moveE - _ZN71_INTERNAL_decf364e_35_flash_fwd_hdim64_bf16_paged_sm80_cu_a6473388_34514cuda3std3__48in_placeE)
_ZN71_INTERNAL_decf364e_35_flash_fwd_hdim64_bf16_paged_sm80_cu_a6473388_34514cuda3std3__48in_placeE:
	.zero		1
	.type		_ZN71_INTERNAL_decf364e_35_flash_fwd_hdim64_bf16_paged_sm80_cu_a6473388_34514cuda3std6ranges3__45__cpo9iter_moveE,@object
	.size		_ZN71_INTERNAL_decf364e_35_flash_fwd_hdim64_bf16_paged_sm80_cu_a6473388_34514cuda3std6ranges3__45__cpo9iter_moveE,(_ZN71_INTERNAL_decf364e_35_flash_fwd_hdim64_bf16_paged_sm80_cu_a6473388_34514cuda3std3__45__cpo5beginE - _ZN71_INTERNAL_decf364e_35_flash_fwd_hdim64_bf16_paged_sm80_cu_a6473388_34514cuda3std6ranges3__45__cpo9iter_moveE)
_ZN71_INTERNAL_decf364e_35_flash_fwd_hdim64_bf16_paged_sm80_cu_a6473388_34514cuda3std6ranges3__45__cpo9iter_moveE:
	.zero		1
	.type		_ZN71_INTERNAL_decf364e_35_flash_fwd_hdim64_bf16_paged_sm80_cu_a6473388_34514cuda3std3__45__cpo5beginE,@object
	.size		_ZN71_INTERNAL_decf364e_35_flash_fwd_hdim64_bf16_paged_sm80_cu_a6473388_34514cuda3std3__45__cpo5beginE,(_ZN71_INTERNAL_decf364e_35_flash_fwd_hdim64_bf16_paged_sm80_cu_a6473388_34514cuda3std3__473_GLOBAL__N__decf364e_35_flash_fwd_hdim64_bf16_paged_sm80_cu_a6473388_34516ignoreE - _ZN71_INTERNAL_decf364e_35_flash_fwd_hdim64_bf16_paged_sm80_cu_a6473388_34514cuda3std3__45__cpo5beginE)
_ZN71_INTERNAL_decf364e_35_flash_fwd_hdim64_bf16_paged_sm80_cu_a6473388_34514cuda3std3__45__cpo5beginE:
	.zero		1
	.type		_ZN71_INTERNAL_decf364e_35_flash_fwd_hdim64_bf16_paged_sm80_cu_a6473388_34514cuda3std3__473_GLOBAL__N__decf364e_35_flash_fwd_hdim64_bf16_paged_sm80_cu_a6473388_34516ignoreE,@object
	.size		_ZN71_INTERNAL_decf364e_35_flash_fwd_hdim64_bf16_paged_sm80_cu_a6473388_34514cuda3std3__473_GLOBAL__N__decf364e_35_flash_fwd_hdim64_bf16_paged_sm80_cu_a6473388_34516ignoreE,(_ZN71_INTERNAL_decf364e_35_flash_fwd_hdim64_bf16_paged_sm80_cu_a6473388_34514cute7productE - _ZN71_INTERNAL_decf364e_35_flash_fwd_hdim64_bf16_paged_sm80_cu_a6473388_34514cuda3std3__473_GLOBAL__N__decf364e_35_flash_fwd_hdim64_bf16_paged_sm80_cu_a6473388_34516ignoreE)
_ZN71_INTERNAL_decf364e_35_flash_fwd_hdim64_bf16_paged_sm80_cu_a6473388_34514cuda3std3__473_GLOBAL__N__decf364e_35_flash_fwd_hdim64_bf16_paged_sm80_cu_a6473388_34516ignoreE:
	.zero		1
	.type		_ZN71_INTERNAL_decf364e_35_flash_fwd_hdim64_bf16_paged_sm80_cu_a6473388_34514cute7productE,@object
	.size		_ZN71_INTERNAL_decf364e_35_flash_fwd_hdim64_bf16_paged_sm80_cu_a6473388_34514cute7productE,(_ZN71_INTERNAL_decf364e_35_flash_fwd_hdim64_bf16_paged_sm80_cu_a6473388_34514cuda3std3__45__cpo3endE - _ZN71_INTERNAL_decf364e_35_flash_fwd_hdim64_bf16_paged_sm80_cu_a6473388_34514cute7productE)
_ZN71_INTERNAL_decf364e_35_flash_fwd_hdim64_bf16_paged_sm80_cu_a6473388_34514cute7productE:
	.zero		1
	.type		_ZN71_INTERNAL_decf364e_35_flash_fwd_hdim64_bf16_paged_sm80_cu_a6473388_34514cuda3std3__45__cpo3endE,@object
	.size		_ZN71_INTERNAL_decf364e_35_flash_fwd_hdim64_bf16_paged_sm80_cu_a6473388_34514cuda3std3__45__cpo3endE,(_ZN71_INTERNAL_decf364e_35_flash_fwd_hdim64_bf16_paged_sm80_cu_a6473388_34514cuda3std3__419piecewise_constructE - _ZN71_INTERNAL_decf364e_35_flash_fwd_hdim64_bf16_paged_sm80_cu_a6473388_34514cuda3std3__45__cpo3endE)
_ZN71_INTERNAL_decf364e_35_flash_fwd_hdim64_bf16_paged_sm80_cu_a6473388_34514cuda3std3__45__cpo3endE:
	.zero		1
	.type		_ZN71_INTERNAL_decf364e_35_flash_fwd_hdim64_bf16_paged_sm80_cu_a6473388_34514cuda3std3__419piecewise_constructE,@object
	.size		_ZN71_INTERNAL_decf364e_35_flash_fwd_hdim64_bf16_paged_sm80_cu_a6473388_34514cuda3std3__419piecewise_constructE,(_ZN71_INTERNAL_decf364e_35_flash_fwd_hdim64_bf16_paged_sm80_cu_a6473388_34514cuda3std3__45__cpo4cendE - _ZN71_INTERNAL_decf364e_35_flash_fwd_hdim64_bf16_paged_sm80_cu_a6473388_34514cuda3std3__419piecewise_constructE)
_ZN71_INTERNAL_decf364e_35_flash_fwd_hdim64_bf16_paged_sm80_cu_a6473388_34514cuda3std3__419piecewise_constructE:
	.zero		1
	.type		_ZN71_INTERNAL_decf364e_35_flash_fwd_hdim64_bf16_paged_sm80_cu_a6473388_34514cuda3std3__45__cpo4cendE,@object
	.size		_ZN71_INTERNAL_decf364e_35_flash_fwd_hdim64_bf16_paged_sm80_cu_a6473388_34514cuda3std3__45__cpo4cendE,(_ZN71_INTERNAL_decf364e_35_flash_fwd_hdim64_bf16_paged_sm80_cu_a6473388_34514cuda3std6ranges3__45__cpo4swapE - _ZN71_INTERNAL_decf364e_35_flash_fwd_hdim64_bf16_paged_sm80_cu_a6473388_34514cuda3std3__45__cpo4cendE)
_ZN71_INTERNAL_decf364e_35_flash_fwd_hdim64_bf16_paged_sm80_cu_a6473388_34514cuda3std3__45__cpo4cendE:
	.zero		1
	.type		_ZN71_INTERNAL_decf364e_35_flash_fwd_hdim64_bf16_paged_sm80_cu_a6473388_34514cuda3std6ranges3__45__cpo4swapE,@object
	.size		_ZN71_INTERNAL_decf364e_35_flash_fwd_hdim64_bf16_paged_sm80_cu_a6473388_34514cuda3std6ranges3__45__cpo4swapE,(.L_7 - _ZN71_INTERNAL_decf364e_35_flash_fwd_hdim64_bf16_paged_sm80_cu_a6473388_34514cuda3std6ranges3__45__cpo4swapE)
_ZN71_INTERNAL_decf364e_35_flash_fwd_hdim64_bf16_paged_sm80_cu_a6473388_34514cuda3std6ranges3__45__cpo4swapE:
	.zero		1
.L_7:


//--------------------- .nv.constant0._ZN7cutlass13device_kernelIN5flash19enable_sm80_to_sm89INS1_16FlashAttnFwdSm80INS1_25CollectiveMainloopFwdSm80ILi4ELi1ELb0EN4cute5tupleIJNS5_1CILi128EEENS7_ILi112EEENS7_ILi64EEEEEELi64ENS_10bfloat16_tEfNS_4arch4Sm80ELb0ELb0ELb0ELb0ELb1ELb0ELb1ELb0EEENS1_21CollectiveEpilogueFwdINS6_IJS8_SA_S9_EEENS6_IJNS7_ILi1EEESI_SI_EEESC_SE_Li128ELb0ELb1ELb0ELb0EEENS1_19SingleTileSchedulerILb0ELb0ELb1ELi128EEEEEEEEEvNT_6ParamsE --------------------------
	.section	.nv.constant0._ZN7cutlass13device_kernelIN5flash19enable_sm80_to_sm89INS1_16FlashAttnFwdSm80INS1_25CollectiveMainloopFwdSm80ILi4ELi1ELb0EN4cute5tupleIJNS5_1CILi128EEENS7_ILi112EEENS7_ILi64EEEEEELi64ENS_10bfloat16_tEfNS_4arch4Sm80ELb0ELb0ELb0ELb0ELb1ELb0ELb1ELb0EEENS1_21CollectiveEpilogueFwdINS6_IJS8_SA_S9_EEENS6_IJNS7_ILi1EEESI_SI_EEESC_SE_Li128ELb0ELb1ELb0ELb0EEENS1_19SingleTileSchedulerILb0ELb0ELb1ELi128EEEEEEEEEvNT_6ParamsE,"a",@progbits
	.sectionflags	@""
	.align	4
.nv.constant0._ZN7cutlass13device_kernelIN5flash19enable_sm80_to_sm89INS1_16FlashAttnFwdSm80INS1_25CollectiveMainloopFwdSm80ILi4ELi1ELb0EN4cute5tupleIJNS5_1CILi128EEENS7_ILi112EEENS7_ILi64EEEEEELi64ENS_10bfloat16_tEfNS_4arch4Sm80ELb0ELb0ELb0ELb0ELb1ELb0ELb1ELb0EEENS1_21CollectiveEpilogueFwdINS6_IJS8_SA_S9_EEENS6_IJNS7_ILi1EEESI_SI_EEESC_SE_Li128ELb0ELb1ELb0ELb0EEENS1_19SingleTileSchedulerILb0ELb0ELb1ELi128EEEEEEEEEvNT_6ParamsE:
	.zero		1944


//--------------------- .nv.constant0._ZN7cutlass13device_kernelIN5flash19enable_sm80_to_sm89INS1_16FlashAttnFwdSm80INS1_25CollectiveMainloopFwdSm80ILi4ELi1ELb0EN4cute5tupleIJNS5_1CILi128EEENS7_ILi112EEENS7_ILi64EEEEEELi64ENS_10bfloat16_tEfNS_4arch4Sm80ELb0ELb0ELb0ELb1ELb1ELb0ELb1ELb0EEENS1_21CollectiveEpilogueFwdINS6_IJS8_SA_S9_EEENS6_IJNS7_ILi1EEESI_SI_EEESC_SE_Li128ELb1ELb1ELb0ELb0EEENS1_19SingleTileSchedulerILb1ELb0ELb1ELi128EEEEEEEEEvNT_6ParamsE --------------------------
	.section	.nv.constant0._ZN7cutlass13device_kernelIN5flash19enable_sm80_to_sm89INS1_16FlashAttnFwdSm80INS1_25CollectiveMainloopFwdSm80ILi4ELi1ELb0EN4cute5tupleIJNS5_1CILi128EEENS7_ILi112EEENS7_ILi64EEEEEELi64ENS_10bfloat16_tEfNS_4arch4Sm80ELb0ELb0ELb0ELb1ELb1ELb0ELb1ELb0EEENS1_21CollectiveEpilogueFwdINS6_IJS8_SA_S9_EEENS6_IJNS7_ILi1EEESI_SI_EEESC_SE_Li128ELb1ELb1ELb0ELb0EEENS1_19SingleTileSchedulerILb1ELb0ELb1ELi128EEEEEEEEEvNT_6ParamsE,"a",@progbits
	.sectionflags	@""
	.align	4
.nv.constant0._ZN7cutlass13device_kernelIN5flash19enable_sm80_to_sm89INS1_16FlashAttnFwdSm80INS1_25CollectiveMainloopFwdSm80ILi4ELi1ELb0EN4cute5tupleIJNS5_1CILi128EEENS7_ILi112EEENS7_ILi64EEEEEELi64ENS_10bfloat16_tEfNS_4arch4Sm80ELb0ELb0ELb0ELb1ELb1ELb0ELb1ELb0EEENS1_21CollectiveEpilogueFwdINS6_IJS8_SA_S9_EEENS6_IJNS7_ILi1EEESI_SI_EEESC_SE_Li128ELb1ELb1ELb0ELb0EEENS1_19SingleTileSchedulerILb1ELb0ELb1ELi128EEEEEEEEEvNT_6ParamsE:
	.zero		1944


//--------------------- .nv.constant0._ZN7cutlass13device_kernelIN5flash19enable_sm80_to_sm89INS1_16FlashAttnFwdSm80INS1_25CollectiveMainloopFwdSm80ILi4ELi1ELb0EN4cute5tupleIJNS5_1CILi128EEENS7_ILi112EEENS7_ILi64EEEEEELi64ENS_10bfloat16_tEfNS_4arch4Sm80ELb0ELb0ELb0ELb1ELb1ELb1ELb1ELb0EEENS1_21CollectiveEpilogueFwdINS6_IJS8_SA_S9_EEENS6_IJNS7_ILi1EEESI_SI_EEESC_SE_Li128ELb1ELb1ELb0ELb0EEENS1_19SingleTileSchedulerILb1ELb0ELb1ELi128EEEEEEEEEvNT_6ParamsE --------------------------
	.section	.nv.constant0._ZN7cutlass13device_kernelIN5flash19enable_sm80_to_sm89INS1_16FlashAttnFwdSm80INS1_25CollectiveMainloopFwdSm80ILi4ELi1ELb0EN4cute5tupleIJNS5_1CILi128EEENS7_ILi112EEENS7_ILi64EEEEEELi64ENS_10bfloat16_tEfNS_4arch4Sm80ELb0ELb0ELb0ELb1ELb1ELb1ELb1ELb0EEENS1_21CollectiveEpilogueFwdINS6_IJS8_SA_S9_EEENS6_IJNS7_ILi1EEESI_SI_EEESC_SE_Li128ELb1ELb1ELb0ELb0EEENS1_19SingleTileSchedulerILb1ELb0ELb1ELi128EEEEEEEEEvNT_6ParamsE,"a",@progbits
	.sectionflags	@""
	.align	4
.nv.constant0._ZN7cutlass13device_kernelIN5flash19enable_sm80_to_sm89INS1_16FlashAttnFwdSm80INS1_25CollectiveMainloopFwdSm80ILi4ELi1ELb0EN4cute5tupleIJNS5_1CILi128EEENS7_ILi112EEENS7_ILi64EEEEEELi64ENS_10bfloat16_tEfNS_4arch4Sm80ELb0ELb0ELb0ELb1ELb1ELb1ELb1ELb0EEENS1_21CollectiveEpilogueFwdINS6_IJS8_SA_S9_EEENS6_IJNS7_ILi1EEESI_SI_EEESC_SE_Li128ELb1ELb1ELb0ELb0EEENS1_19SingleTileSchedulerILb1ELb0ELb1ELi128EEEEEEEEEvNT_6ParamsE:
	.zero		1944


//--------------------- .nv.constant0._ZN7cutlass13device_kernelIN5flash19enable_sm80_to_sm89INS1_16FlashAttnFwdSm80INS1_25CollectiveMainloopFwdSm80ILi4ELi1ELb0EN4cute5tupleIJNS5_1CILi128EEENS7_ILi96EEENS7_ILi64EEEEEELi64ENS_10bfloat16_tEfNS_4arch4Sm80ELb0ELb1ELb0ELb0ELb1ELb0ELb1ELb0EEENS1_21CollectiveEpilogueFwdINS6_IJS8_SA_S9_EEENS6_IJNS7_ILi1EEESI_SI_EEESC_SE_Li128ELb0ELb1ELb0ELb0EEENS1_19SingleTileSchedulerILb0ELb0ELb1ELi128EEEEEEEEEvNT_6ParamsE --------------------------
	.section	.nv.constant0._ZN7cutlass13device_kernelIN5flash19enable_sm80_to_sm89INS1_16FlashAttnFwdSm80INS1_25CollectiveMainloopFwdSm80ILi4ELi1ELb0EN4cute5tupleIJNS5_1CILi128EEENS7_ILi96EEENS7_ILi64EEEEEELi64ENS_10bfloat16_tEfNS_4arch4Sm80ELb0ELb1ELb0ELb0ELb1ELb0ELb1ELb0EEENS1_21CollectiveEpilogueFwdINS6_IJS8_SA_S9_EEENS6_IJNS7_ILi1EEESI_SI_EEESC_SE_Li128ELb0ELb1ELb0ELb0EEENS1_19SingleTileSchedulerILb0ELb0ELb1ELi128EEEEEEEEEvNT_6ParamsE,"a",@progbits
	.sectionflags	@""
	.align	4
.nv.constant0._ZN7cutlass13device_kernelIN5flash19enable_sm80_to_sm89INS1_16FlashAttnFwdSm80INS1_25CollectiveMainloopFwdSm80ILi4ELi1ELb0EN4cute5tupleIJNS5_1CILi128EEENS7_ILi96EEENS7_ILi64EEEEEELi64ENS_10bfloat16_tEfNS_4arch4Sm80ELb0ELb1ELb0ELb0ELb1ELb0ELb1ELb0EEENS1_21CollectiveEpilogueFwdINS6_IJS8_SA_S9_EEENS6_IJNS7_ILi1EEESI_SI_EEESC_SE_Li128ELb0ELb1ELb0ELb0EEENS1_19SingleTileSchedulerILb0ELb0ELb1ELi128EEEEEEEEEvNT_6ParamsE:
	.zero		1944


//--------------------- .nv.constant0._ZN7cutlass13device_kernelIN5flash19enable_sm80_to_sm89INS1_16FlashAttnFwdSm80INS1_25CollectiveMainloopFwdSm80ILi4ELi1ELb0EN4cute5tupleIJNS5_1CILi128EEENS7_ILi96EEENS7_ILi64EEEEEELi64ENS_10bfloat16_tEfNS_4arch4Sm80ELb0ELb1ELb0ELb1ELb1ELb0ELb1ELb0EEENS1_21CollectiveEpilogueFwdINS6_IJS8_SA_S9_EEENS6_IJNS7_ILi1EEESI_SI_EEESC_SE_Li128ELb1ELb1ELb0ELb0EEENS1_19SingleTileSchedulerILb1ELb0ELb1ELi128EEEEEEEEEvNT_6ParamsE --------------------------
	.section	.nv.constant0._ZN7cutlass13device_kernelIN5flash19enable_sm80_to_sm89INS1_16FlashAttnFwdSm80INS1_25CollectiveMainloopFwdSm80ILi4ELi1ELb0EN4cute5tupleIJNS5_1CILi128EEENS7_ILi96EEENS7_ILi64EEEEEELi64ENS_10bfloat16_tEfNS_4arch4Sm80ELb0ELb1ELb0ELb1ELb1ELb0ELb1ELb0EEENS1_21CollectiveEpilogueFwdINS6_IJS8_SA_S9_EEENS6_IJNS7_ILi1EEESI_SI_EEESC_SE_Li128ELb1ELb1ELb0ELb0EEENS1_19SingleTileSchedulerILb1ELb0ELb1ELi128EEEEEEEEEvNT_6ParamsE,"a",@progbits
	.sectionflags	@""
	.align	4
.nv.constant0._ZN7cutlass13device_kernelIN5flash19enable_sm80_to_sm89INS1_16FlashAttnFwdSm80INS1_25CollectiveMainloopFwdSm80ILi4ELi1ELb0EN4cute5tupleIJNS5_1CILi128EEENS7_ILi96EEENS7_ILi64EEEEEELi64ENS_10bfloat16_tEfNS_4arch4Sm80ELb0ELb1ELb0ELb1ELb1ELb0ELb1ELb0EEENS1_21CollectiveEpilogueFwdINS6_IJS8_SA_S9_EEENS6_IJNS7_ILi1EEESI_SI_EEESC_SE_Li128ELb1ELb1ELb0ELb0EEENS1_19SingleTileSchedulerILb1ELb0ELb1ELi128EEEEEEEEEvNT_6ParamsE:
	.zero		1944


//--------------------- .nv.constant0._ZN7cutlass13device_kernelIN5flash19enable_sm80_to_sm89INS1_16FlashAttnFwdSm80INS1_25CollectiveMainloopFwdSm80ILi4ELi1ELb0EN4cute5tupleIJNS5_1CILi128EEENS7_ILi96EEENS7_ILi64EEEEEELi64ENS_10bfloat16_tEfNS_4arch4Sm80ELb0ELb1ELb0ELb1ELb1ELb1ELb1ELb0EEENS1_21CollectiveEpilogueFwdINS6_IJS8_SA_S9_EEENS6_IJNS7_ILi1EEESI_SI_EEESC_SE_Li128ELb1ELb1ELb0ELb0EEENS1_19SingleTileSchedulerILb1ELb0ELb1ELi128EEEEEEEEEvNT_6ParamsE --------------------------
	.section	.nv.constant0._ZN7cutlass13device_kernelIN5flash19enable_sm80_to_sm89INS1_16FlashAttnFwdSm80INS1_25CollectiveMainloopFwdSm80ILi4ELi1ELb0EN4cute5tupleIJNS5_1CILi128EEENS7_ILi96EEENS7_ILi64EEEEEELi64ENS_10bfloat16_tEfNS_4arch4Sm80ELb0ELb1ELb0ELb1ELb1ELb1ELb1ELb0EEENS1_21CollectiveEpilogueFwdINS6_IJS8_SA_S9_EEENS6_IJNS7_ILi1EEESI_SI_EEESC_SE_Li128ELb1ELb1ELb0ELb0EEENS1_19SingleTileSchedulerILb1ELb0ELb1ELi128EEEEEEEEEvNT_6ParamsE,"a",@progbits
	.sectionflags	@""
	.align	4
.nv.constant0._ZN7cutlass13device_kernelIN5flash19enable_sm80_to_sm89INS1_16FlashAttnFwdSm80INS1_25CollectiveMainloopFwdSm80ILi4ELi1ELb0EN4cute5tupleIJNS5_1CILi128EEENS7_ILi96EEENS7_ILi64EEEEEELi64ENS_10bfloat16_tEfNS_4arch4Sm80ELb0ELb1ELb0ELb1ELb1ELb1ELb1ELb0EEENS1_21CollectiveEpilogueFwdINS6_IJS8_SA_S9_EEENS6_IJNS7_ILi1EEESI_SI_EEESC_SE_Li128ELb1ELb1ELb0ELb0EEENS1_19SingleTileSchedulerILb1ELb0ELb1ELi128EEEEEEEEEvNT_6ParamsE:
	.zero		1944


//--------------------- .nv.constant0._ZN7cutlass13device_kernelIN5flash19enable_sm80_to_sm89INS1_16FlashAttnFwdSm80INS1_25CollectiveMainloopFwdSm80ILi4ELi1ELb0EN4cute5tupleIJNS5_1CILi128EEENS7_ILi112EEENS7_ILi64EEEEEELi64ENS_10bfloat16_tEfNS_4arch4Sm80ELb1ELb0ELb0ELb0ELb1ELb0ELb1ELb0EEENS1_21CollectiveEpilogueFwdINS6_IJS8_SA_S9_EEENS6_IJNS7_ILi1EEESI_SI_EEESC_SE_Li128ELb0ELb1ELb0ELb0EEENS1_30DynamicPersistentTileSchedulerILi128ELi128ELb0ELb1ELb0EEEEEEEEEvNT_6ParamsE --------------------------
	.section	.nv.constant0._ZN7cutlass13device_kernelIN5flash19enable_sm80_to_sm89INS1_16FlashAttnFwdSm80INS1_25CollectiveMainloopFwdSm80ILi4ELi1ELb0EN4cute5tupleIJNS5_1CILi128EEENS7_ILi112EEENS7_ILi64EEEEEELi64ENS_10bfloat16_tEfNS_4arch4Sm80ELb1ELb0ELb0ELb0ELb1ELb0ELb1ELb0EEENS1_21CollectiveEpilogueFwdINS6_IJS8_SA_S9_EEENS6_IJNS7_ILi1EEESI_SI_EEESC_SE_Li128ELb0ELb1ELb0ELb0EEENS1_30DynamicPersistentTileSchedulerILi128ELi128ELb0ELb1ELb0EEEEEEEEEvNT_6ParamsE,"a",@progbits
	.sectionflags	@""
	.align	4
.nv.constant0._ZN7cutlass13device_kernelIN5flash19enable_sm80_to_sm89INS1_16FlashAttnFwdSm80INS1_25CollectiveMainloopFwdSm80ILi4ELi1ELb0EN4cute5tupleIJNS5_1CILi128EEENS7_ILi112EEENS7_ILi64EEEEEELi64ENS_10bfloat16_tEfNS_4arch4Sm80ELb1ELb0ELb0ELb0ELb1ELb0ELb1ELb0EEENS1_21CollectiveEpilogueFwdINS6_IJS8_SA_S9_EEENS6_IJNS7_ILi1EEESI_SI_EEESC_SE_Li128ELb0ELb1ELb0ELb0EEENS1_30DynamicPersistentTileSchedulerILi128ELi128ELb0ELb1ELb0EEEEEEEEEvNT_6ParamsE:
	.zero		1960


//--------------------- .nv.constant0._ZN7cutlass13device_kernelIN5flash19enable_sm80_to_sm89INS1_16FlashAttnFwdSm80INS1_25CollectiveMainloopFwdSm80ILi4ELi1ELb0EN4cute5tupleIJNS5_1CILi128EEENS7_ILi112EEENS7_ILi64EEEEEELi64ENS_10bfloat16_tEfNS_4arch4Sm80ELb1ELb0ELb0ELb1ELb1ELb0ELb1ELb0EEENS1_21CollectiveEpilogueFwdINS6_IJS8_SA_S9_EEENS6_IJNS7_ILi1EEESI_SI_EEESC_SE_Li128ELb1ELb1ELb0ELb0EEENS1_19SingleTileSchedulerILb1ELb0ELb1ELi128EEEEEEEEEvNT_6ParamsE --------------------------
	.section	.nv.constant0._ZN7cutlass13device_kernelIN5flash19enable_sm80_to_sm89INS1_16FlashAttnFwdSm80INS1_25CollectiveMainloopFwdSm80ILi4ELi1ELb0EN4cute5tupleIJNS5_1CILi128EEENS7_ILi112EEENS7_ILi64EEEEEELi64ENS_10bfloat16_tEfNS_4arch4Sm80ELb1ELb0ELb0ELb1ELb1ELb0ELb1ELb0EEENS1_21CollectiveEpilogueFwdINS6_IJS8_SA_S9_EEENS6_IJNS7_ILi1EEESI_SI_EEESC_SE_Li128ELb1ELb1ELb0ELb0EEENS1_19SingleTileSchedulerILb1ELb0ELb1ELi128EEEEEEEEEvNT_6ParamsE,"a",@progbits
	.sectionflags	@""
	.align	4
.nv.constant0._ZN7cutlass13device_kernelIN5flash19enable_sm80_to_sm89INS1_16FlashAttnFwdSm80INS1_25CollectiveMainloopFwdSm80ILi4ELi1ELb0EN4cute5tupleIJNS5_1CILi128EEENS7_ILi112EEENS7_ILi64EEEEEELi64ENS_10bfloat16_tEfNS_4arch4Sm80ELb1ELb0ELb0ELb1ELb1ELb0ELb1ELb0EEENS1_21CollectiveEpilogueFwdINS6_IJS8_SA_S9_EEENS6_IJNS7_ILi1EEESI_SI_EEESC_SE_Li128ELb1ELb1ELb0ELb0EEENS1_19SingleTileSchedulerILb1ELb0ELb1ELi128EEEEEEEEEvNT_6ParamsE:
	.zero		1944


//--------------------- .nv.constant0._ZN7cutlass13device_kernelIN5flash19enable_sm80_to_sm89INS1_16FlashAttnFwdSm80INS1_25CollectiveMainloopFwdSm80ILi4ELi1ELb0EN4cute5tupleIJNS5_1CILi128EEENS7_ILi112EEENS7_ILi64EEEEEELi64ENS_10bfloat16_tEfNS_4arch4Sm80ELb1ELb0ELb0ELb1ELb1ELb1ELb1ELb0EEENS1_21CollectiveEpilogueFwdINS6_IJS8_SA_S9_EEENS6_IJNS7_ILi1EEESI_SI_EEESC_SE_Li128ELb1ELb1ELb0ELb0EEENS1_19SingleTileSchedulerILb1ELb0ELb1ELi128EEEEEEEEEvNT_6ParamsE --------------------------
	.section	.nv.constant0._ZN7cutlass13device_kernelIN5flash19enable_sm80_to_sm89INS1_16FlashAttnFwdSm80INS1_25CollectiveMainloopFwdSm80ILi4ELi1ELb0EN4cute5tupleIJNS5_1CILi128EEENS7_ILi112EEENS7_ILi64EEEEEELi64ENS_10bfloat16_tEfNS_4arch4Sm80ELb1ELb0ELb0ELb1ELb1ELb1ELb1ELb0EEENS1_21CollectiveEpilogueFwdINS6_IJS8_SA_S9_EEENS6_IJNS7_ILi1EEESI_SI_EEESC_SE_Li128ELb1ELb1ELb0ELb0EEENS1_19SingleTileSchedulerILb1ELb0ELb1ELi128EEEEEEEEEvNT_6ParamsE,"a",@progbits
	.sectionflags	@""
	.align	4
.nv.constant0._ZN7cutlass13device_kernelIN5flash19enable_sm80_to_sm89INS1_16FlashAttnFwdSm80INS1_25CollectiveMainloopFwdSm80ILi4ELi1ELb0EN4cute5tupleIJNS5_1CILi128EEENS7_ILi112EEENS7_ILi64EEEEEELi64ENS_10bfloat16_tEfNS_4arch4Sm80ELb1ELb0ELb0ELb1ELb1ELb1ELb1ELb0EEENS1_21CollectiveEpilogueFwdINS6_IJS8_SA_S9_EEENS6_IJNS7_ILi1EEESI_SI_EEESC_SE_Li128ELb1ELb1ELb0ELb0EEENS1_19SingleTileSchedulerILb1ELb0ELb1ELi128EEEEEEEEEvNT_6ParamsE:
	.zero		1944


//--------------------- SYMBOLS --------------------------

	.type		.nv.reservedSmem.offset0,@object
	.size		.nv.reservedSmem.offset0,0x4
